//
// Generated by NVIDIA NVVM Compiler
//
// Compiler Build ID: CL-36424714
// Cuda compilation tools, release 13.0, V13.0.88
// Based on NVVM 20.0.0
//

.version 9.0
.target sm_100
.address_size 64

	// .globl	init_x_gpu
// _ZZ18dot_product_kernelE10share_data has been demoted
// _ZZ8norm_gpuE10share_data has been demoted

.visible .entry init_x_gpu(
	.param .u64 .ptr .align 1 init_x_gpu_param_0,
	.param .u32 init_x_gpu_param_1
)
{
	.reg .pred 	%p<2>;
	.reg .b32 	%r<6>;
	.reg .b64 	%rd<6>;

	ld.param.u64 	%rd1, [init_x_gpu_param_0];
	ld.param.u32 	%r2, [init_x_gpu_param_1];
	mov.u32 	%r3, %tid.x;
	mov.u32 	%r4, %ctaid.x;
	mov.u32 	%r5, %ntid.x;
	mad.lo.s32 	%r1, %r4, %r5, %r3;
	setp.ge.s32 	%p1, %r1, %r2;
	@%p1 bra 	$L__BB0_2;
	cvta.to.global.u64 	%rd2, %rd1;
	mul.wide.s32 	%rd3, %r1, 8;
	add.s64 	%rd4, %rd2, %rd3;
	mov.b64 	%rd5, 4607182418800017408;
	st.global.u64 	[%rd4], %rd5;
$L__BB0_2:
	ret;

}
	// .globl	init_conj_grad_gpu
.visible .entry init_conj_grad_gpu(
	.param .u64 .ptr .align 1 init_conj_grad_gpu_param_0,
	.param .u64 .ptr .align 1 init_conj_grad_gpu_param_1,
	.param .u64 .ptr .align 1 init_conj_grad_gpu_param_2,
	.param .u64 .ptr .align 1 init_conj_grad_gpu_param_3,
	.param .u64 .ptr .align 1 init_conj_grad_gpu_param_4,
	.param .u32 init_conj_grad_gpu_param_5
)
{
	.reg .pred 	%p<2>;
	.reg .b32 	%r<6>;
	.reg .b64 	%rd<18>;
	.reg .b64 	%fd<2>;

	ld.param.u64 	%rd1, [init_conj_grad_gpu_param_0];
	ld.param.u64 	%rd2, [init_conj_grad_gpu_param_1];
	ld.param.u64 	%rd3, [init_conj_grad_gpu_param_2];
	ld.param.u64 	%rd4, [init_conj_grad_gpu_param_3];
	ld.param.u64 	%rd5, [init_conj_grad_gpu_param_4];
	ld.param.u32 	%r2, [init_conj_grad_gpu_param_5];
	mov.u32 	%r3, %tid.x;
	mov.u32 	%r4, %ctaid.x;
	mov.u32 	%r5, %ntid.x;
	mad.lo.s32 	%r1, %r4, %r5, %r3;
	setp.ge.s32 	%p1, %r1, %r2;
	@%p1 bra 	$L__BB1_2;
	cvta.to.global.u64 	%rd6, %rd2;
	cvta.to.global.u64 	%rd7, %rd3;
	cvta.to.global.u64 	%rd8, %rd1;
	cvta.to.global.u64 	%rd9, %rd4;
	cvta.to.global.u64 	%rd10, %rd5;
	mul.wide.s32 	%rd11, %r1, 8;
	add.s64 	%rd12, %rd6, %rd11;
	mov.b64 	%rd13, 0;
	st.global.u64 	[%rd12], %rd13;
	add.s64 	%rd14, %rd7, %rd11;
	st.global.u64 	[%rd14], %rd13;
	add.s64 	%rd15, %rd8, %rd11;
	ld.global.f64 	%fd1, [%rd15];
	add.s64 	%rd16, %rd9, %rd11;
	st.global.f64 	[%rd16], %fd1;
	add.s64 	%rd17, %rd10, %rd11;
	st.global.f64 	[%rd17], %fd1;
$L__BB1_2:
	ret;

}
	// .globl	dot_product_kernel
.visible .entry dot_product_kernel(
	.param .u64 .ptr .align 1 dot_product_kernel_param_0,
	.param .u64 .ptr .align 1 dot_product_kernel_param_1,
	.param .u64 .ptr .align 1 dot_product_kernel_param_2,
	.param .u32 dot_product_kernel_param_3
)
{
	.reg .pred 	%p<6>;
	.reg .b32 	%r<14>;
	.reg .b64 	%rd<13>;
	.reg .b64 	%fd<8>;
	// demoted variable
	.shared .align 8 .b8 _ZZ18dot_product_kernelE10share_data[2048];
	ld.param.u64 	%rd1, [dot_product_kernel_param_0];
	ld.param.u64 	%rd2, [dot_product_kernel_param_1];
	ld.param.u64 	%rd3, [dot_product_kernel_param_2];
	ld.param.u32 	%r8, [dot_product_kernel_param_3];
	mov.u32 	%r1, %tid.x;
	mov.u32 	%r2, %ctaid.x;
	mov.u32 	%r13, %ntid.x;
	mad.lo.s32 	%r4, %r2, %r13, %r1;
	shl.b32 	%r9, %r1, 3;
	mov.u32 	%r10, _ZZ18dot_product_kernelE10share_data;
	add.s32 	%r5, %r10, %r9;
	mov.b64 	%rd4, 0;
	st.shared.u64 	[%r5], %rd4;
	setp.ge.s32 	%p1, %r4, %r8;
	@%p1 bra 	$L__BB2_7;
	cvta.to.global.u64 	%rd5, %rd1;
	cvta.to.global.u64 	%rd6, %rd2;
	mul.wide.s32 	%rd7, %r4, 8;
	add.s64 	%rd8, %rd5, %rd7;
	ld.global.f64 	%fd1, [%rd8];
	add.s64 	%rd9, %rd6, %rd7;
	ld.global.f64 	%fd2, [%rd9];
	mul.f64 	%fd3, %fd1, %fd2;
	st.shared.f64 	[%r5], %fd3;
	bar.sync 	0;
	setp.lt.u32 	%p2, %r13, 2;
	@%p2 bra 	$L__BB2_5;
$L__BB2_2:
	shr.u32 	%r7, %r13, 1;
	setp.ge.u32 	%p3, %r1, %r7;
	@%p3 bra 	$L__BB2_4;
	shl.b32 	%r11, %r7, 3;
	add.s32 	%r12, %r5, %r11;
	ld.shared.f64 	%fd4, [%r12];
	ld.shared.f64 	%fd5, [%r5];
	add.f64 	%fd6, %fd4, %fd5;
	st.shared.f64 	[%r5], %fd6;
$L__BB2_4:
	bar.sync 	0;
	setp.gt.u32 	%p4, %r13, 3;
	mov.u32 	%r13, %r7;
	@%p4 bra 	$L__BB2_2;
$L__BB2_5:
	setp.ne.s32 	%p5, %r1, 0;
	@%p5 bra 	$L__BB2_7;
	ld.shared.f64 	%fd7, [_ZZ18dot_product_kernelE10share_data];
	cvta.to.global.u64 	%rd10, %rd3;
	mul.wide.u32 	%rd11, %r2, 8;
	add.s64 	%rd12, %rd10, %rd11;
	st.global.f64 	[%rd12], %fd7;
$L__BB2_7:
	ret;

}
	// .globl	csr_matvec_kernel
.visible .entry csr_matvec_kernel(
	.param .u64 .ptr .align 1 csr_matvec_kernel_param_0,
	.param .u64 .ptr .align 1 csr_matvec_kernel_param_1,
	.param .u64 .ptr .align 1 csr_matvec_kernel_param_2,
	.param .u64 .ptr .align 1 csr_matvec_kernel_param_3,
	.param .u64 .ptr .align 1 csr_matvec_kernel_param_4,
	.param .u32 csr_matvec_kernel_param_5
)
{
	.reg .pred 	%p<11>;
	.reg .b32 	%r<65>;
	.reg .b64 	%rd<91>;
	.reg .b64 	%fd<112>;

	ld.param.u64 	%rd8, [csr_matvec_kernel_param_0];
	ld.param.u64 	%rd9, [csr_matvec_kernel_param_1];
	ld.param.u64 	%rd6, [csr_matvec_kernel_param_2];
	ld.param.u64 	%rd10, [csr_matvec_kernel_param_3];
	ld.param.u64 	%rd7, [csr_matvec_kernel_param_4];
	ld.param.u32 	%r23, [csr_matvec_kernel_param_5];
	cvta.to.global.u64 	%rd1, %rd10;
	cvta.to.global.u64 	%rd2, %rd9;
	cvta.to.global.u64 	%rd3, %rd8;
	mov.u32 	%r24, %ctaid.x;
	mov.u32 	%r25, %ntid.x;
	mov.u32 	%r26, %tid.x;
	mad.lo.s32 	%r1, %r24, %r25, %r26;
	setp.ge.s32 	%p1, %r1, %r23;
	@%p1 bra 	$L__BB3_15;
	cvta.to.global.u64 	%rd11, %rd6;
	mul.wide.s32 	%rd12, %r1, 4;
	add.s64 	%rd13, %rd11, %rd12;
	ld.global.u32 	%r60, [%rd13];
	ld.global.u32 	%r3, [%rd13+4];
	setp.ge.s32 	%p2, %r60, %r3;
	mov.f64 	%fd111, 0d0000000000000000;
	@%p2 bra 	$L__BB3_14;
	sub.s32 	%r4, %r3, %r60;
	and.b32  	%r5, %r4, 15;
	sub.s32 	%r27, %r60, %r3;
	setp.gt.u32 	%p3, %r27, -16;
	mov.f64 	%fd111, 0d0000000000000000;
	@%p3 bra 	$L__BB3_5;
	and.b32  	%r28, %r4, -16;
	neg.s32 	%r58, %r28;
	add.s64 	%rd4, %rd3, 64;
	add.s64 	%rd5, %rd2, 32;
	mov.f64 	%fd111, 0d0000000000000000;
$L__BB3_4:
	.pragma "nounroll";
	mul.wide.s32 	%rd14, %r60, 8;
	add.s64 	%rd15, %rd4, %rd14;
	mul.wide.s32 	%rd16, %r60, 4;
	add.s64 	%rd17, %rd5, %rd16;
	ld.global.f64 	%fd18, [%rd15+-64];
	ld.global.u32 	%r29, [%rd17+-32];
	mul.wide.s32 	%rd18, %r29, 8;
	add.s64 	%rd19, %rd1, %rd18;
	ld.global.f64 	%fd19, [%rd19];
	fma.rn.f64 	%fd20, %fd18, %fd19, %fd111;
	ld.global.f64 	%fd21, [%rd15+-56];
	ld.global.u32 	%r30, [%rd17+-28];
	mul.wide.s32 	%rd20, %r30, 8;
	add.s64 	%rd21, %rd1, %rd20;
	ld.global.f64 	%fd22, [%rd21];
	fma.rn.f64 	%fd23, %fd21, %fd22, %fd20;
	ld.global.f64 	%fd24, [%rd15+-48];
	ld.global.u32 	%r31, [%rd17+-24];
	mul.wide.s32 	%rd22, %r31, 8;
	add.s64 	%rd23, %rd1, %rd22;
	ld.global.f64 	%fd25, [%rd23];
	fma.rn.f64 	%fd26, %fd24, %fd25, %fd23;
	ld.global.f64 	%fd27, [%rd15+-40];
	ld.global.u32 	%r32, [%rd17+-20];
	mul.wide.s32 	%rd24, %r32, 8;
	add.s64 	%rd25, %rd1, %rd24;
	ld.global.f64 	%fd28, [%rd25];
	fma.rn.f64 	%fd29, %fd27, %fd28, %fd26;
	ld.global.f64 	%fd30, [%rd15+-32];
	ld.global.u32 	%r33, [%rd17+-16];
	mul.wide.s32 	%rd26, %r33, 8;
	add.s64 	%rd27, %rd1, %rd26;
	ld.global.f64 	%fd31, [%rd27];
	fma.rn.f64 	%fd32, %fd30, %fd31, %fd29;
	ld.global.f64 	%fd33, [%rd15+-24];
	ld.global.u32 	%r34, [%rd17+-12];
	mul.wide.s32 	%rd28, %r34, 8;
	add.s64 	%rd29, %rd1, %rd28;
	ld.global.f64 	%fd34, [%rd29];
	fma.rn.f64 	%fd35, %fd33, %fd34, %fd32;
	ld.global.f64 	%fd36, [%rd15+-16];
	ld.global.u32 	%r35, [%rd17+-8];
	mul.wide.s32 	%rd30, %r35, 8;
	add.s64 	%rd31, %rd1, %rd30;
	ld.global.f64 	%fd37, [%rd31];
	fma.rn.f64 	%fd38, %fd36, %fd37, %fd35;
	ld.global.f64 	%fd39, [%rd15+-8];
	ld.global.u32 	%r36, [%rd17+-4];
	mul.wide.s32 	%rd32, %r36, 8;
	add.s64 	%rd33, %rd1, %rd32;
	ld.global.f64 	%fd40, [%rd33];
	fma.rn.f64 	%fd41, %fd39, %fd40, %fd38;
	ld.global.f64 	%fd42, [%rd15];
	ld.global.u32 	%r37, [%rd17];
	mul.wide.s32 	%rd34, %r37, 8;
	add.s64 	%rd35, %rd1, %rd34;
	ld.global.f64 	%fd43, [%rd35];
	fma.rn.f64 	%fd44, %fd42, %fd43, %fd41;
	ld.global.f64 	%fd45, [%rd15+8];
	ld.global.u32 	%r38, [%rd17+4];
	mul.wide.s32 	%rd36, %r38, 8;
	add.s64 	%rd37, %rd1, %rd36;
	ld.global.f64 	%fd46, [%rd37];
	fma.rn.f64 	%fd47, %fd45, %fd46, %fd44;
	ld.global.f64 	%fd48, [%rd15+16];
	ld.global.u32 	%r39, [%rd17+8];
	mul.wide.s32 	%rd38, %r39, 8;
	add.s64 	%rd39, %rd1, %rd38;
	ld.global.f64 	%fd49, [%rd39];
	fma.rn.f64 	%fd50, %fd48, %fd49, %fd47;
	ld.global.f64 	%fd51, [%rd15+24];
	ld.global.u32 	%r40, [%rd17+12];
	mul.wide.s32 	%rd40, %r40, 8;
	add.s64 	%rd41, %rd1, %rd40;
	ld.global.f64 	%fd52, [%rd41];
	fma.rn.f64 	%fd53, %fd51, %fd52, %fd50;
	ld.global.f64 	%fd54, [%rd15+32];
	ld.global.u32 	%r41, [%rd17+16];
	mul.wide.s32 	%rd42, %r41, 8;
	add.s64 	%rd43, %rd1, %rd42;
	ld.global.f64 	%fd55, [%rd43];
	fma.rn.f64 	%fd56, %fd54, %fd55, %fd53;
	ld.global.f64 	%fd57, [%rd15+40];
	ld.global.u32 	%r42, [%rd17+20];
	mul.wide.s32 	%rd44, %r42, 8;
	add.s64 	%rd45, %rd1, %rd44;
	ld.global.f64 	%fd58, [%rd45];
	fma.rn.f64 	%fd59, %fd57, %fd58, %fd56;
	ld.global.f64 	%fd60, [%rd15+48];
	ld.global.u32 	%r43, [%rd17+24];
	mul.wide.s32 	%rd46, %r43, 8;
	add.s64 	%rd47, %rd1, %rd46;
	ld.global.f64 	%fd61, [%rd47];
	fma.rn.f64 	%fd62, %fd60, %fd61, %fd59;
	ld.global.f64 	%fd63, [%rd15+56];
	ld.global.u32 	%r44, [%rd17+28];
	mul.wide.s32 	%rd48, %r44, 8;
	add.s64 	%rd49, %rd1, %rd48;
	ld.global.f64 	%fd64, [%rd49];
	fma.rn.f64 	%fd111, %fd63, %fd64, %fd62;
	add.s32 	%r60, %r60, 16;
	add.s32 	%r58, %r58, 16;
	setp.ne.s32 	%p4, %r58, 0;
	@%p4 bra 	$L__BB3_4;
$L__BB3_5:
	setp.eq.s32 	%p5, %r5, 0;
	@%p5 bra 	$L__BB3_14;
	and.b32  	%r12, %r4, 7;
	setp.lt.u32 	%p6, %r5, 8;
	@%p6 bra 	$L__BB3_8;
	mul.wide.s32 	%rd50, %r60, 8;
	add.s64 	%rd51, %rd3, %rd50;
	ld.global.f64 	%fd66, [%rd51];
	mul.wide.s32 	%rd52, %r60, 4;
	add.s64 	%rd53, %rd2, %rd52;
	ld.global.u32 	%r45, [%rd53];
	mul.wide.s32 	%rd54, %r45, 8;
	add.s64 	%rd55, %rd1, %rd54;
	ld.global.f64 	%fd67, [%rd55];
	fma.rn.f64 	%fd68, %fd66, %fd67, %fd111;
	ld.global.f64 	%fd69, [%rd51+8];
	ld.global.u32 	%r46, [%rd53+4];
	mul.wide.s32 	%rd56, %r46, 8;
	add.s64 	%rd57, %rd1, %rd56;
	ld.global.f64 	%fd70, [%rd57];
	fma.rn.f64 	%fd71, %fd69, %fd70, %fd68;
	ld.global.f64 	%fd72, [%rd51+16];
	ld.global.u32 	%r47, [%rd53+8];
	mul.wide.s32 	%rd58, %r47, 8;
	add.s64 	%rd59, %rd1, %rd58;
	ld.global.f64 	%fd73, [%rd59];
	fma.rn.f64 	%fd74, %fd72, %fd73, %fd71;
	ld.global.f64 	%fd75, [%rd51+24];
	ld.global.u32 	%r48, [%rd53+12];
	mul.wide.s32 	%rd60, %r48, 8;
	add.s64 	%rd61, %rd1, %rd60;
	ld.global.f64 	%fd76, [%rd61];
	fma.rn.f64 	%fd77, %fd75, %fd76, %fd74;
	ld.global.f64 	%fd78, [%rd51+32];
	ld.global.u32 	%r49, [%rd53+16];
	mul.wide.s32 	%rd62, %r49, 8;
	add.s64 	%rd63, %rd1, %rd62;
	ld.global.f64 	%fd79, [%rd63];
	fma.rn.f64 	%fd80, %fd78, %fd79, %fd77;
	ld.global.f64 	%fd81, [%rd51+40];
	ld.global.u32 	%r50, [%rd53+20];
	mul.wide.s32 	%rd64, %r50, 8;
	add.s64 	%rd65, %rd1, %rd64;
	ld.global.f64 	%fd82, [%rd65];
	fma.rn.f64 	%fd83, %fd81, %fd82, %fd80;
	ld.global.f64 	%fd84, [%rd51+48];
	ld.global.u32 	%r51, [%rd53+24];
	mul.wide.s32 	%rd66, %r51, 8;
	add.s64 	%rd67, %rd1, %rd66;
	ld.global.f64 	%fd85, [%rd67];
	fma.rn.f64 	%fd86, %fd84, %fd85, %fd83;
	ld.global.f64 	%fd87, [%rd51+56];
	ld.global.u32 	%r52, [%rd53+28];
	mul.wide.s32 	%rd68, %r52, 8;
	add.s64 	%rd69, %rd1, %rd68;
	ld.global.f64 	%fd88, [%rd69];
	fma.rn.f64 	%fd111, %fd87, %fd88, %fd86;
	add.s32 	%r60, %r60, 8;
$L__BB3_8:
	setp.eq.s32 	%p7, %r12, 0;
	@%p7 bra 	$L__BB3_14;
	and.b32  	%r15, %r4, 3;
	setp.lt.u32 	%p8, %r12, 4;
	@%p8 bra 	$L__BB3_11;
	mul.wide.s32 	%rd70, %r60, 8;
	add.s64 	%rd71, %rd3, %rd70;
	ld.global.f64 	%fd90, [%rd71];
	mul.wide.s32 	%rd72, %r60, 4;
	add.s64 	%rd73, %rd2, %rd72;
	ld.global.u32 	%r53, [%rd73];
	mul.wide.s32 	%rd74, %r53, 8;
	add.s64 	%rd75, %rd1, %rd74;
	ld.global.f64 	%fd91, [%rd75];
	fma.rn.f64 	%fd92, %fd90, %fd91, %fd111;
	ld.global.f64 	%fd93, [%rd71+8];
	ld.global.u32 	%r54, [%rd73+4];
	mul.wide.s32 	%rd76, %r54, 8;
	add.s64 	%rd77, %rd1, %rd76;
	ld.global.f64 	%fd94, [%rd77];
	fma.rn.f64 	%fd95, %fd93, %fd94, %fd92;
	ld.global.f64 	%fd96, [%rd71+16];
	ld.global.u32 	%r55, [%rd73+8];
	mul.wide.s32 	%rd78, %r55, 8;
	add.s64 	%rd79, %rd1, %rd78;
	ld.global.f64 	%fd97, [%rd79];
	fma.rn.f64 	%fd98, %fd96, %fd97, %fd95;
	ld.global.f64 	%fd99, [%rd71+24];
	ld.global.u32 	%r56, [%rd73+12];
	mul.wide.s32 	%rd80, %r56, 8;
	add.s64 	%rd81, %rd1, %rd80;
	ld.global.f64 	%fd100, [%rd81];
	fma.rn.f64 	%fd111, %fd99, %fd100, %fd98;
	add.s32 	%r60, %r60, 4;
$L__BB3_11:
	setp.eq.s32 	%p9, %r15, 0;
	@%p9 bra 	$L__BB3_14;
	neg.s32 	%r63, %r15;
$L__BB3_13:
	.pragma "nounroll";
	mul.wide.s32 	%rd82, %r60, 4;
	add.s64 	%rd83, %rd2, %rd82;
	mul.wide.s32 	%rd84, %r60, 8;
	add.s64 	%rd85, %rd3, %rd84;
	ld.global.f64 	%fd101, [%rd85];
	ld.global.u32 	%r57, [%rd83];
	mul.wide.s32 	%rd86, %r57, 8;
	add.s64 	%rd87, %rd1, %rd86;
	ld.global.f64 	%fd102, [%rd87];
	fma.rn.f64 	%fd111, %fd101, %fd102, %fd111;
	add.s32 	%r60, %r60, 1;
	add.s32 	%r63, %r63, 1;
	setp.ne.s32 	%p10, %r63, 0;
	@%p10 bra 	$L__BB3_13;
$L__BB3_14:
	cvta.to.global.u64 	%rd88, %rd7;
	mul.wide.s32 	%rd89, %r1, 8;
	add.s64 	%rd90, %rd88, %rd89;
	st.global.f64 	[%rd90], %fd111;
$L__BB3_15:
	ret;

}
	// .globl	scalarvecmul1_gpu
.visible .entry scalarvecmul1_gpu(
	.param .f64 scalarvecmul1_gpu_param_0,
	.param .u64 .ptr .align 1 scalarvecmul1_gpu_param_1,
	.param .u64 .ptr .align 1 scalarvecmul1_gpu_param_2,
	.param .u32 scalarvecmul1_gpu_param_3
)
{
	.reg .pred 	%p<2>;
	.reg .b32 	%r<6>;
	.reg .b64 	%rd<8>;
	.reg .b64 	%fd<5>;

	ld.param.f64 	%fd1, [scalarvecmul1_gpu_param_0];
	ld.param.u64 	%rd1, [scalarvecmul1_gpu_param_1];
	ld.param.u64 	%rd2, [scalarvecmul1_gpu_param_2];
	ld.param.u32 	%r2, [scalarvecmul1_gpu_param_3];
	mov.u32 	%r3, %tid.x;
	mov.u32 	%r4, %ctaid.x;
	mov.u32 	%r5, %ntid.x;
	mad.lo.s32 	%r1, %r4, %r5, %r3;
	setp.ge.s32 	%p1, %r1, %r2;
	@%p1 bra 	$L__BB4_2;
	cvta.to.global.u64 	%rd3, %rd1;
	cvta.to.global.u64 	%rd4, %rd2;
	mul.wide.s32 	%rd5, %r1, 8;
	add.s64 	%rd6, %rd3, %rd5;
	ld.global.f64 	%fd2, [%rd6];
	add.s64 	%rd7, %rd4, %rd5;
	ld.global.f64 	%fd3, [%rd7];
	fma.rn.f64 	%fd4, %fd1, %fd3, %fd2;
	st.global.f64 	[%rd7], %fd4;
$L__BB4_2:
	ret;

}
	// .globl	scalarvecmul2_gpu
.visible .entry scalarvecmul2_gpu(
	.param .f64 scalarvecmul2_gpu_param_0,
	.param .u64 .ptr .align 1 scalarvecmul2_gpu_param_1,
	.param .u64 .ptr .align 1 scalarvecmul2_gpu_param_2,
	.param .u32 scalarvecmul2_gpu_param_3
)
{
	.reg .pred 	%p<2>;
	.reg .b32 	%r<6>;
	.reg .b64 	%rd<8>;
	.reg .b64 	%fd<5>;

	ld.param.f64 	%fd1, [scalarvecmul2_gpu_param_0];
	ld.param.u64 	%rd1, [scalarvecmul2_gpu_param_1];
	ld.param.u64 	%rd2, [scalarvecmul2_gpu_param_2];
	ld.param.u32 	%r2, [scalarvecmul2_gpu_param_3];
	mov.u32 	%r3, %tid.x;
	mov.u32 	%r4, %ctaid.x;
	mov.u32 	%r5, %ntid.x;
	mad.lo.s32 	%r1, %r4, %r5, %r3;
	setp.ge.s32 	%p1, %r1, %r2;
	@%p1 bra 	$L__BB5_2;
	cvta.to.global.u64 	%rd3, %rd1;
	cvta.to.global.u64 	%rd4, %rd2;
	mul.wide.s32 	%rd5, %r1, 8;
	add.s64 	%rd6, %rd3, %rd5;
	ld.global.f64 	%fd2, [%rd6];
	add.s64 	%rd7, %rd4, %rd5;
	ld.global.f64 	%fd3, [%rd7];
	fma.rn.f64 	%fd4, %fd1, %fd2, %fd3;
	st.global.f64 	[%rd7], %fd4;
$L__BB5_2:
	ret;

}
	// .globl	norm_gpu
.visible .entry norm_gpu(
	.param .u64 .ptr .align 1 norm_gpu_param_0,
	.param .u64 .ptr .align 1 norm_gpu_param_1,
	.param .u64 .ptr .align 1 norm_gpu_param_2,
	.param .u32 norm_gpu_param_3
)
{
	.reg .pred 	%p<6>;
	.reg .b32 	%r<14>;
	.reg .b64 	%rd<13>;
	.reg .b64 	%fd<9>;
	// demoted variable
	.shared .align 8 .b8 _ZZ8norm_gpuE10share_data[2048];
	ld.param.u64 	%rd1, [norm_gpu_param_0];
	ld.param.u64 	%rd2, [norm_gpu_param_1];
	ld.param.u64 	%rd3, [norm_gpu_param_2];
	ld.param.u32 	%r8, [norm_gpu_param_3];
	mov.u32 	%r1, %tid.x;
	mov.u32 	%r2, %ctaid.x;
	mov.u32 	%r13, %ntid.x;
	mad.lo.s32 	%r4, %r2, %r13, %r1;
	shl.b32 	%r9, %r1, 3;
	mov.u32 	%r10, _ZZ8norm_gpuE10share_data;
	add.s32 	%r5, %r10, %r9;
	mov.b64 	%rd4, 0;
	st.shared.u64 	[%r5], %rd4;
	setp.ge.s32 	%p1, %r4, %r8;
	@%p1 bra 	$L__BB6_7;
	cvta.to.global.u64 	%rd5, %rd1;
	cvta.to.global.u64 	%rd6, %rd2;
	mul.wide.s32 	%rd7, %r4, 8;
	add.s64 	%rd8, %rd5, %rd7;
	ld.global.f64 	%fd1, [%rd8];
	add.s64 	%rd9, %rd6, %rd7;
	ld.global.f64 	%fd2, [%rd9];
	sub.f64 	%fd3, %fd1, %fd2;
	mul.f64 	%fd4, %fd3, %fd3;
	st.shared.f64 	[%r5], %fd4;
	bar.sync 	0;
	setp.lt.u32 	%p2, %r13, 2;
	@%p2 bra 	$L__BB6_5;
$L__BB6_2:
	shr.u32 	%r7, %r13, 1;
	setp.ge.u32 	%p3, %r1, %r7;
	@%p3 bra 	$L__BB6_4;
	shl.b32 	%r11, %r7, 3;
	add.s32 	%r12, %r5, %r11;
	ld.shared.f64 	%fd5, [%r12];
	ld.shared.f64 	%fd6, [%r5];
	add.f64 	%fd7, %fd5, %fd6;
	st.shared.f64 	[%r5], %fd7;
$L__BB6_4:
	bar.sync 	0;
	setp.gt.u32 	%p4, %r13, 3;
	mov.u32 	%r13, %r7;
	@%p4 bra 	$L__BB6_2;
$L__BB6_5:
	setp.ne.s32 	%p5, %r1, 0;
	@%p5 bra 	$L__BB6_7;
	ld.shared.f64 	%fd8, [_ZZ8norm_gpuE10share_data];
	cvta.to.global.u64 	%rd10, %rd3;
	mul.wide.u32 	%rd11, %r2, 8;
	add.s64 	%rd12, %rd10, %rd11;
	st.global.f64 	[%rd12], %fd8;
$L__BB6_7:
	ret;

}
	// .globl	update_x_gpu
.visible .entry update_x_gpu(
	.param .f64 update_x_gpu_param_0,
	.param .u64 .ptr .align 1 update_x_gpu_param_1,
	.param .u64 .ptr .align 1 update_x_gpu_param_2,
	.param .u32 update_x_gpu_param_3
)
{
	.reg .pred 	%p<2>;
	.reg .b32 	%r<6>;
	.reg .b64 	%rd<8>;
	.reg .b64 	%fd<4>;

	ld.param.f64 	%fd1, [update_x_gpu_param_0];
	ld.param.u64 	%rd1, [update_x_gpu_param_1];
	ld.param.u64 	%rd2, [update_x_gpu_param_2];
	ld.param.u32 	%r2, [update_x_gpu_param_3];
	mov.u32 	%r3, %tid.x;
	mov.u32 	%r4, %ctaid.x;
	mov.u32 	%r5, %ntid.x;
	mad.lo.s32 	%r1, %r4, %r5, %r3;
	setp.ge.s32 	%p1, %r1, %r2;
	@%p1 bra 	$L__BB7_2;
	cvta.to.global.u64 	%rd3, %rd1;
	cvta.to.global.u64 	%rd4, %rd2;
	mul.wide.s32 	%rd5, %r1, 8;
	add.s64 	%rd6, %rd3, %rd5;
	ld.global.f64 	%fd2, [%rd6];
	mul.f64 	%fd3, %fd1, %fd2;
	add.s64 	%rd7, %rd4, %rd5;
	st.global.f64 	[%rd7], %fd3;
$L__BB7_2:
	ret;

}


// ===== COMPILED SASS (sm_100) =====

	.target	sm_100

	.elftype	@"ET_EXEC"


//--------------------- .note.nv.tkinfo           --------------------------
	.section	.note.nv.tkinfo,"",@"SHT_NOTE"
	.sectionflags	@"SHF_NOTE_NV_TKINFO"
	.tkinfo
        /*0018*/ 	.word	0x00000002
        /*0030*/ 	.string	""
        /*0030*/ 	.string	"ptxas"
        /*0030*/ 	.string	"Cuda compilation tools, release 13.0, V13.0.88"
        /*0030*/ 	.string	"Build cuda_13.0.r13.0/compiler.36424714_0"
        /*0030*/ 	.string	"-arch sm_100 -m 64 "



//--------------------- .note.nv.cuinfo           --------------------------
	.section	.note.nv.cuinfo,"",@"SHT_NOTE"
	.sectionflags	@"SHF_NOTE_NV_CUINFO"
        /*0018*/ 	.short	0x0002
        /*001a*/ 	.short	0x0064
        /*001c*/ 	.short	0x0082
	.zero		2


//--------------------- .nv.info                  --------------------------
	.section	.nv.info,"",@"SHT_CUDA_INFO"
	.align	4


	//----- nvinfo : EIATTR_REGCOUNT
	.align		4
        /*0000*/ 	.byte	0x04, 0x2f
        /*0002*/ 	.short	(.L_1 - .L_0)
	.align		4
.L_0:
        /*0004*/ 	.word	index@(init_x_gpu)
        /*0008*/ 	.word	0x0000000a


	//----- nvinfo : EIATTR_FRAME_SIZE
	.align		4
.L_1:
        /*000c*/ 	.byte	0x04, 0x11
        /*000e*/ 	.short	(.L_3 - .L_2)
	.align		4
.L_2:
        /*0010*/ 	.word	index@(init_x_gpu)
        /*0014*/ 	.word	0x00000000


	//----- nvinfo : EIATTR_REGCOUNT
	.align		4
.L_3:
        /*0018*/ 	.byte	0x04, 0x2f
        /*001a*/ 	.short	(.L_5 - .L_4)
	.align		4
.L_4:
        /*001c*/ 	.word	index@(init_conj_grad_gpu)
        /*0020*/ 	.word	0x00000010


	//----- nvinfo : EIATTR_FRAME_SIZE
	.align		4
.L_5:
        /*0024*/ 	.byte	0x04, 0x11
        /*0026*/ 	.short	(.L_7 - .L_6)
	.align		4
.L_6:
        /*0028*/ 	.word	index@(init_conj_grad_gpu)
        /*002c*/ 	.word	0x00000000


	//----- nvinfo : EIATTR_REGCOUNT
	.align		4
.L_7:
        /*0030*/ 	.byte	0x04, 0x2f
        /*0032*/ 	.short	(.L_9 - .L_8)
	.align		4
.L_8:
        /*0034*/ 	.word	index@(dot_product_kernel)
        /*0038*/ 	.word	0x0000000e


	//----- nvinfo : EIATTR_FRAME_SIZE
	.align		4
.L_9:
        /*003c*/ 	.byte	0x04, 0x11
        /*003e*/ 	.short	(.L_11 - .L_10)
	.align		4
.L_10:
        /*0040*/ 	.word	index@(dot_product_kernel)
        /*0044*/ 	.word	0x00000000


	//----- nvinfo : EIATTR_REGCOUNT
	.align		4
.L_11:
        /*0048*/ 	.byte	0x04, 0x2f
        /*004a*/ 	.short	(.L_13 - .L_12)
	.align		4
.L_12:
        /*004c*/ 	.word	index@(csr_matvec_kernel)
        /*0050*/ 	.word	0x00000020


	//----- nvinfo : EIATTR_FRAME_SIZE
	.align		4
.L_13:
        /*0054*/ 	.byte	0x04, 0x11
        /*0056*/ 	.short	(.L_15 - .L_14)
	.align		4
.L_14:
        /*0058*/ 	.word	index@(csr_matvec_kernel)
        /*005c*/ 	.word	0x00000000


	//----- nvinfo : EIATTR_REGCOUNT
	.align		4
.L_15:
        /*0060*/ 	.byte	0x04, 0x2f
        /*0062*/ 	.short	(.L_17 - .L_16)
	.align		4
.L_16:
        /*0064*/ 	.word	index@(scalarvecmul1_gpu)
        /*0068*/ 	.word	0x0000000c


	//----- nvinfo : EIATTR_FRAME_SIZE
	.align		4
.L_17:
        /*006c*/ 	.byte	0x04, 0x11
        /*006e*/ 	.short	(.L_19 - .L_18)
	.align		4
.L_18:
        /*0070*/ 	.word	index@(scalarvecmul1_gpu)
        /*0074*/ 	.word	0x00000000


	//----- nvinfo : EIATTR_REGCOUNT
	.align		4
.L_19:
        /*0078*/ 	.byte	0x04, 0x2f
        /*007a*/ 	.short	(.L_21 - .L_20)
	.align		4
.L_20:
        /*007c*/ 	.word	index@(scalarvecmul2_gpu)
        /*0080*/ 	.word	0x0000000c


	//----- nvinfo : EIATTR_FRAME_SIZE
	.align		4
.L_21:
        /*0084*/ 	.byte	0x04, 0x11
        /*0086*/ 	.short	(.L_23 - .L_22)
	.align		4
.L_22:
        /*0088*/ 	.word	index@(scalarvecmul2_gpu)
        /*008c*/ 	.word	0x00000000


	//----- nvinfo : EIATTR_REGCOUNT
	.align		4
.L_23:
        /*0090*/ 	.byte	0x04, 0x2f
        /*0092*/ 	.short	(.L_25 - .L_24)
	.align		4
.L_24:
        /*0094*/ 	.word	index@(norm_gpu)
        /*0098*/ 	.word	0x0000000e


	//----- nvinfo : EIATTR_FRAME_SIZE
	.align		4
.L_25:
        /*009c*/ 	.byte	0x04, 0x11
        /*009e*/ 	.short	(.L_27 - .L_26)
	.align		4
.L_26:
        /*00a0*/ 	.word	index@(norm_gpu)
        /*00a4*/ 	.word	0x00000000


	//----- nvinfo : EIATTR_REGCOUNT
	.align		4
.L_27:
        /*00a8*/ 	.byte	0x04, 0x2f
        /*00aa*/ 	.short	(.L_29 - .L_28)
	.align		4
.L_28:
        /*00ac*/ 	.word	index@(update_x_gpu)
        /*00b0*/ 	.word	0x0000000c


	//----- nvinfo : EIATTR_FRAME_SIZE
	.align		4
.L_29:
        /*00b4*/ 	.byte	0x04, 0x11
        /*00b6*/ 	.short	(.L_31 - .L_30)
	.align		4
.L_30:
        /*00b8*/ 	.word	index@(update_x_gpu)
        /*00bc*/ 	.word	0x00000000


	//----- nvinfo : EIATTR_MIN_STACK_SIZE
	.align		4
.L_31:
        /*00c0*/ 	.byte	0x04, 0x12
        /*00c2*/ 	.short	(.L_33 - .L_32)
	.align		4
.L_32:
        /*00c4*/ 	.word	index@(update_x_gpu)
        /*00c8*/ 	.word	0x00000000


	//----- nvinfo : EIATTR_MIN_STACK_SIZE
	.align		4
.L_33:
        /*00cc*/ 	.byte	0x04, 0x12
        /*00ce*/ 	.short	(.L_35 - .L_34)
	.align		4
.L_34:
        /*00d0*/ 	.word	index@(norm_gpu)
        /*00d4*/ 	.word	0x00000000


	//----- nvinfo : EIATTR_MIN_STACK_SIZE
	.align		4
.L_35:
        /*00d8*/ 	.byte	0x04, 0x12
        /*00da*/ 	.short	(.L_37 - .L_36)
	.align		4
.L_36:
        /*00dc*/ 	.word	index@(scalarvecmul2_gpu)
        /*00e0*/ 	.word	0x00000000


	//----- nvinfo : EIATTR_MIN_STACK_SIZE
	.align		4
.L_37:
        /*00e4*/ 	.byte	0x04, 0x12
        /*00e6*/ 	.short	(.L_39 - .L_38)
	.align		4
.L_38:
        /*00e8*/ 	.word	index@(scalarvecmul1_gpu)
        /*00ec*/ 	.word	0x00000000


	//----- nvinfo : EIATTR_MIN_STACK_SIZE
	.align		4
.L_39:
        /*00f0*/ 	.byte	0x04, 0x12
        /*00f2*/ 	.short	(.L_41 - .L_40)
	.align		4
.L_40:
        /*00f4*/ 	.word	index@(csr_matvec_kernel)
        /*00f8*/ 	.word	0x00000000


	//----- nvinfo : EIATTR_MIN_STACK_SIZE
	.align		4
.L_41:
        /*00fc*/ 	.byte	0x04, 0x12
        /*00fe*/ 	.short	(.L_43 - .L_42)
	.align		4
.L_42:
        /*0100*/ 	.word	index@(dot_product_kernel)
        /*0104*/ 	.word	0x00000000


	//----- nvinfo : EIATTR_MIN_STACK_SIZE
	.align		4
.L_43:
        /*0108*/ 	.byte	0x04, 0x12
        /*010a*/ 	.short	(.L_45 - .L_44)
	.align		4
.L_44:
        /*010c*/ 	.word	index@(init_conj_grad_gpu)
        /*0110*/ 	.word	0x00000000


	//----- nvinfo : EIATTR_MIN_STACK_SIZE
	.align		4
.L_45:
        /*0114*/ 	.byte	0x04, 0x12
        /*0116*/ 	.short	(.L_47 - .L_46)
	.align		4
.L_46:
        /*0118*/ 	.word	index@(init_x_gpu)
        /*011c*/ 	.word	0x00000000
.L_47:


//--------------------- .nv.compat                --------------------------
	.section	.nv.compat,"",@"SHT_CUDA_COMPAT_INFO"
	.align	4
        /*0000*/ 	.byte	0x02, 0x09, 0x00, 0x00, 0x02, 0x02, 0x01, 0x00, 0x02, 0x05, 0x05, 0x00, 0x03, 0x07, 0x01, 0x01
        /*0010*/ 	.byte	0x02, 0x03, 0x00, 0x00, 0x02, 0x06, 0x01, 0x00, 0x04, 0x0b, 0x08, 0x00, 0x01, 0x00, 0x00, 0x00
        /*0020*/ 	.byte	0x00, 0x00, 0x00, 0x00


//--------------------- .nv.info.update_x_gpu     --------------------------
	.section	.nv.info.update_x_gpu,"",@"SHT_CUDA_INFO"
	.sectionflags	@""
	.align	4


	//----- nvinfo : EIATTR_CUDA_API_VERSION
	.align		4
        /*0000*/ 	.byte	0x04, 0x37
        /*0002*/ 	.short	(.L_49 - .L_48)
.L_48:
        /*0004*/ 	.word	0x00000082


	//----- nvinfo : EIATTR_KPARAM_INFO
	.align		4
.L_49:
        /*0008*/ 	.byte	0x04, 0x17
        /*000a*/ 	.short	(.L_51 - .L_50)
.L_50:
        /*000c*/ 	.word	0x00000000
        /*0010*/ 	.short	0x0003
        /*0012*/ 	.short	0x0018
        /*0014*/ 	.byte	0x00, 0xf0, 0x11, 0x00


	//----- nvinfo : EIATTR_KPARAM_INFO
	.align		4
.L_51:
        /*0018*/ 	.byte	0x04, 0x17
        /*001a*/ 	.short	(.L_53 - .L_52)
.L_52:
        /*001c*/ 	.word	0x00000000
        /*0020*/ 	.short	0x0002
        /*0022*/ 	.short	0x0010
        /*0024*/ 	.byte	0x00, 0xf5, 0x21, 0x00


	//----- nvinfo : EIATTR_KPARAM_INFO
	.align		4
.L_53:
        /*0028*/ 	.byte	0x04, 0x17
        /*002a*/ 	.short	(.L_55 - .L_54)
.L_54:
        /*002c*/ 	.word	0x00000000
        /*0030*/ 	.short	0x0001
        /*0032*/ 	.short	0x0008
        /*0034*/ 	.byte	0x00, 0xf5, 0x21, 0x00


	//----- nvinfo : EIATTR_KPARAM_INFO
	.align		4
.L_55:
        /*0038*/ 	.byte	0x04, 0x17
        /*003a*/ 	.short	(.L_57 - .L_56)
.L_56:
        /*003c*/ 	.word	0x00000000
        /*0040*/ 	.short	0x0000
        /*0042*/ 	.short	0x0000
        /*0044*/ 	.byte	0x00, 0xf0, 0x21, 0x00


	//----- nvinfo : EIATTR_SPARSE_MMA_MASK
	.align		4
.L_57:
        /*0048*/ 	.byte	0x03, 0x50
        /*004a*/ 	.short	0x0000


	//----- nvinfo : EIATTR_MAXREG_COUNT
	.align		4
        /*004c*/ 	.byte	0x03, 0x1b
        /*004e*/ 	.short	0x00ff


	//----- nvinfo : EIATTR_MERCURY_ISA_VERSION
	.align		4
        /*0050*/ 	.byte	0x03, 0x5f
        /*0052*/ 	.short	0x0101


	//----- nvinfo : EIATTR_VRC_CTA_INIT_COUNT
	.align		4
        /*0054*/ 	.byte	0x02, 0x4a
	.zero		1
	.zero		1


	//----- nvinfo : EIATTR_EXIT_INSTR_OFFSETS
	.align		4
        /*0058*/ 	.byte	0x04, 0x1c
        /*005a*/ 	.short	(.L_59 - .L_58)


	//   ....[0]....
.L_58:
        /*005c*/ 	.word	0x00000070


	//   ....[1]....
        /*0060*/ 	.word	0x00000110


	//----- nvinfo : EIATTR_CBANK_PARAM_SIZE
	.align		4
.L_59:
        /*0064*/ 	.byte	0x03, 0x19
        /*0066*/ 	.short	0x001c


	//----- nvinfo : EIATTR_PARAM_CBANK
	.align		4
        /*0068*/ 	.byte	0x04, 0x0a
        /*006a*/ 	.short	(.L_61 - .L_60)
	.align		4
.L_60:
        /*006c*/ 	.word	index@(.nv.constant0.update_x_gpu)
        /*0070*/ 	.short	0x0380
        /*0072*/ 	.short	0x001c


	//----- nvinfo : EIATTR_SW_WAR
	.align		4
.L_61:
        /*0074*/ 	.byte	0x04, 0x36
        /*0076*/ 	.short	(.L_63 - .L_62)
.L_62:
        /*0078*/ 	.word	0x00000008
.L_63:


//--------------------- .nv.info.norm_gpu         --------------------------
	.section	.nv.info.norm_gpu,"",@"SHT_CUDA_INFO"
	.sectionflags	@""
	.align	4


	//----- nvinfo : EIATTR_CUDA_API_VERSION
	.align		4
        /*0000*/ 	.byte	0x04, 0x37
        /*0002*/ 	.short	(.L_65 - .L_64)
.L_64:
        /*0004*/ 	.word	0x00000082


	//----- nvinfo : EIATTR_KPARAM_INFO
	.align		4
.L_65:
        /*0008*/ 	.byte	0x04, 0x17
        /*000a*/ 	.short	(.L_67 - .L_66)
.L_66:
        /*000c*/ 	.word	0x00000000
        /*0010*/ 	.short	0x0003
        /*0012*/ 	.short	0x0018
        /*0014*/ 	.byte	0x00, 0xf0, 0x11, 0x00


	//----- nvinfo : EIATTR_KPARAM_INFO
	.align		4
.L_67:
        /*0018*/ 	.byte	0x04, 0x17
        /*001a*/ 	.short	(.L_69 - .L_68)
.L_68:
        /*001c*/ 	.word	0x00000000
        /*0020*/ 	.short	0x0002
        /*0022*/ 	.short	0x0010
        /*0024*/ 	.byte	0x00, 0xf5, 0x21, 0x00


	//----- nvinfo : EIATTR_KPARAM_INFO
	.align		4
.L_69:
        /*0028*/ 	.byte	0x04, 0x17
        /*002a*/ 	.short	(.L_71 - .L_70)
.L_70:
        /*002c*/ 	.word	0x00000000
        /*0030*/ 	.short	0x0001
        /*0032*/ 	.short	0x0008
        /*0034*/ 	.byte	0x00, 0xf5, 0x21, 0x00


	//----- nvinfo : EIATTR_KPARAM_INFO
	.align		4
.L_71:
        /*0038*/ 	.byte	0x04, 0x17
        /*003a*/ 	.short	(.L_73 - .L_72)
.L_72:
        /*003c*/ 	.word	0x00000000
        /*0040*/ 	.short	0x0000
        /*0042*/ 	.short	0x0000
        /*0044*/ 	.byte	0x00, 0xf5, 0x21, 0x00


	//----- nvinfo : EIATTR_SPARSE_MMA_MASK
	.align		4
.L_73:
        /*0048*/ 	.byte	0x03, 0x50
        /*004a*/ 	.short	0x0000


	//----- nvinfo : EIATTR_MAXREG_COUNT
	.align		4
        /*004c*/ 	.byte	0x03, 0x1b
        /*004e*/ 	.short	0x00ff


	//----- nvinfo : EIATTR_NUM_BARRIERS
	.align		4
        /*0050*/ 	.byte	0x02, 0x4c
        /*0052*/ 	.byte	0x01
	.zero		1


	//----- nvinfo : EIATTR_MERCURY_ISA_VERSION
	.align		4
        /*0054*/ 	.byte	0x03, 0x5f
        /*0056*/ 	.short	0x0101


	//----- nvinfo : EIATTR_VRC_CTA_INIT_COUNT
	.align		4
        /*0058*/ 	.byte	0x02, 0x4a
	.zero		1
	.zero		1


	//----- nvinfo : EIATTR_EXIT_INSTR_OFFSETS
	.align		4
        /*005c*/ 	.byte	0x04, 0x1c
        /*005e*/ 	.short	(.L_75 - .L_74)


	//   ....[0]....
.L_74:
        /*0060*/ 	.word	0x000000d0


	//   ....[1]....
        /*0064*/ 	.word	0x00000270


	//   ....[2]....
        /*0068*/ 	.word	0x000002f0


	//----- nvinfo : EIATTR_CBANK_PARAM_SIZE
	.align		4
.L_75:
        /*006c*/ 	.byte	0x03, 0x19
        /*006e*/ 	.short	0x001c


	//----- nvinfo : EIATTR_PARAM_CBANK
	.align		4
        /*0070*/ 	.byte	0x04, 0x0a
        /*0072*/ 	.short	(.L_77 - .L_76)
	.align		4
.L_76:
        /*0074*/ 	.word	index@(.nv.constant0.norm_gpu)
        /*0078*/ 	.short	0x0380
        /*007a*/ 	.short	0x001c


	//----- nvinfo : EIATTR_SW_WAR
	.align		4
.L_77:
        /*007c*/ 	.byte	0x04, 0x36
        /*007e*/ 	.short	(.L_79 - .L_78)
.L_78:
        /*0080*/ 	.word	0x00000008
.L_79:


//--------------------- .nv.info.scalarvecmul2_gpu --------------------------
	.section	.nv.info.scalarvecmul2_gpu,"",@"SHT_CUDA_INFO"
	.sectionflags	@""
	.align	4


	//----- nvinfo : EIATTR_CUDA_API_VERSION
	.align		4
        /*0000*/ 	.byte	0x04, 0x37
        /*0002*/ 	.short	(.L_81 - .L_80)
.L_80:
        /*0004*/ 	.word	0x00000082


	//----- nvinfo : EIATTR_KPARAM_INFO
	.align		4
.L_81:
        /*0008*/ 	.byte	0x04, 0x17
        /*000a*/ 	.short	(.L_83 - .L_82)
.L_82:
        /*000c*/ 	.word	0x00000000
        /*0010*/ 	.short	0x0003
        /*0012*/ 	.short	0x0018
        /*0014*/ 	.byte	0x00, 0xf0, 0x11, 0x00


	//----- nvinfo : EIATTR_KPARAM_INFO
	.align		4
.L_83:
        /*0018*/ 	.byte	0x04, 0x17
        /*001a*/ 	.short	(.L_85 - .L_84)
.L_84:
        /*001c*/ 	.word	0x00000000
        /*0020*/ 	.short	0x0002
        /*0022*/ 	.short	0x0010
        /*0024*/ 	.byte	0x00, 0xf5, 0x21, 0x00


	//----- nvinfo : EIATTR_KPARAM_INFO
	.align		4
.L_85:
        /*0028*/ 	.byte	0x04, 0x17
        /*002a*/ 	.short	(.L_87 - .L_86)
.L_86:
        /*002c*/ 	.word	0x00000000
        /*0030*/ 	.short	0x0001
        /*0032*/ 	.short	0x0008
        /*0034*/ 	.byte	0x00, 0xf5, 0x21, 0x00


	//----- nvinfo : EIATTR_KPARAM_INFO
	.align		4
.L_87:
        /*0038*/ 	.byte	0x04, 0x17
        /*003a*/ 	.short	(.L_89 - .L_88)
.L_88:
        /*003c*/ 	.word	0x00000000
        /*0040*/ 	.short	0x0000
        /*0042*/ 	.short	0x0000
        /*0044*/ 	.byte	0x00, 0xf0, 0x21, 0x00


	//----- nvinfo : EIATTR_SPARSE_MMA_MASK
	.align		4
.L_89:
        /*0048*/ 	.byte	0x03, 0x50
        /*004a*/ 	.short	0x0000


	//----- nvinfo : EIATTR_MAXREG_COUNT
	.align		4
        /*004c*/ 	.byte	0x03, 0x1b
        /*004e*/ 	.short	0x00ff


	//----- nvinfo : EIATTR_MERCURY_ISA_VERSION
	.align		4
        /*0050*/ 	.byte	0x03, 0x5f
        /*0052*/ 	.short	0x0101


	//----- nvinfo : EIATTR_VRC_CTA_INIT_COUNT
	.align		4
        /*0054*/ 	.byte	0x02, 0x4a
	.zero		1
	.zero		1


	//----- nvinfo : EIATTR_EXIT_INSTR_OFFSETS
	.align		4
        /*0058*/ 	.byte	0x04, 0x1c
        /*005a*/ 	.short	(.L_91 - .L_90)


	//   ....[0]....
.L_90:
        /*005c*/ 	.word	0x00000070


	//   ....[1]....
        /*0060*/ 	.word	0x00000120


	//----- nvinfo : EIATTR_CBANK_PARAM_SIZE
	.align		4
.L_91:
        /*0064*/ 	.byte	0x03, 0x19
        /*0066*/ 	.short	0x001c


	//----- nvinfo : EIATTR_PARAM_CBANK
	.align		4
        /*0068*/ 	.byte	0x04, 0x0a
        /*006a*/ 	.short	(.L_93 - .L_92)
	.align		4
.L_92:
        /*006c*/ 	.word	index@(.nv.constant0.scalarvecmul2_gpu)
        /*0070*/ 	.short	0x0380
        /*0072*/ 	.short	0x001c


	//----- nvinfo : EIATTR_SW_WAR
	.align		4
.L_93:
        /*0074*/ 	.byte	0x04, 0x36
        /*0076*/ 	.short	(.L_95 - .L_94)
.L_94:
        /*0078*/ 	.word	0x00000008
.L_95:


//--------------------- .nv.info.scalarvecmul1_gpu --------------------------
	.section	.nv.info.scalarvecmul1_gpu,"",@"SHT_CUDA_INFO"
	.sectionflags	@""
	.align	4


	//----- nvinfo : EIATTR_CUDA_API_VERSION
	.align		4
        /*0000*/ 	.byte	0x04, 0x37
        /*0002*/ 	.short	(.L_97 - .L_96)
.L_96:
        /*0004*/ 	.word	0x00000082


	//----- nvinfo : EIATTR_KPARAM_INFO
	.align		4
.L_97:
        /*0008*/ 	.byte	0x04, 0x17
        /*000a*/ 	.short	(.L_99 - .L_98)
.L_98:
        /*000c*/ 	.word	0x00000000
        /*0010*/ 	.short	0x0003
        /*0012*/ 	.short	0x0018
        /*0014*/ 	.byte	0x00, 0xf0, 0x11, 0x00


	//----- nvinfo : EIATTR_KPARAM_INFO
	.align		4
.L_99:
        /*0018*/ 	.byte	0x04, 0x17
        /*001a*/ 	.short	(.L_101 - .L_100)
.L_100:
        /*001c*/ 	.word	0x00000000
        /*0020*/ 	.short	0x0002
        /*0022*/ 	.short	0x0010
        /*0024*/ 	.byte	0x00, 0xf5, 0x21, 0x00


	//----- nvinfo : EIATTR_KPARAM_INFO
	.align		4
.L_101:
        /*0028*/ 	.byte	0x04, 0x17
        /*002a*/ 	.short	(.L_103 - .L_102)
.L_102:
        /*002c*/ 	.word	0x00000000
        /*0030*/ 	.short	0x0001
        /*0032*/ 	.short	0x0008
        /*0034*/ 	.byte	0x00, 0xf5, 0x21, 0x00


	//----- nvinfo : EIATTR_KPARAM_INFO
	.align		4
.L_103:
        /*0038*/ 	.byte	0x04, 0x17
        /*003a*/ 	.short	(.L_105 - .L_104)
.L_104:
        /*003c*/ 	.word	0x00000000
        /*0040*/ 	.short	0x0000
        /*0042*/ 	.short	0x0000
        /*0044*/ 	.byte	0x00, 0xf0, 0x21, 0x00


	//----- nvinfo : EIATTR_SPARSE_MMA_MASK
	.align		4
.L_105:
        /*0048*/ 	.byte	0x03, 0x50
        /*004a*/ 	.short	0x0000


	//----- nvinfo : EIATTR_MAXREG_COUNT
	.align		4
        /*004c*/ 	.byte	0x03, 0x1b
        /*004e*/ 	.short	0x00ff


	//----- nvinfo : EIATTR_MERCURY_ISA_VERSION
	.align		4
        /*0050*/ 	.byte	0x03, 0x5f
        /*0052*/ 	.short	0x0101


	//----- nvinfo : EIATTR_VRC_CTA_INIT_COUNT
	.align		4
        /*0054*/ 	.byte	0x02, 0x4a
	.zero		1
	.zero		1


	//----- nvinfo : EIATTR_EXIT_INSTR_OFFSETS
	.align		4
        /*0058*/ 	.byte	0x04, 0x1c
        /*005a*/ 	.short	(.L_107 - .L_106)


	//   ....[0]....
.L_106:
        /*005c*/ 	.word	0x00000070


	//   ....[1]....
        /*0060*/ 	.word	0x00000120


	//----- nvinfo : EIATTR_CBANK_PARAM_SIZE
	.align		4
.L_107:
        /*0064*/ 	.byte	0x03, 0x19
        /*0066*/ 	.short	0x001c


	//----- nvinfo : EIATTR_PARAM_CBANK
	.align		4
        /*0068*/ 	.byte	0x04, 0x0a
        /*006a*/ 	.short	(.L_109 - .L_108)
	.align		4
.L_108:
        /*006c*/ 	.word	index@(.nv.constant0.scalarvecmul1_gpu)
        /*0070*/ 	.short	0x0380
        /*0072*/ 	.short	0x001c


	//----- nvinfo : EIATTR_SW_WAR
	.align		4
.L_109:
        /*0074*/ 	.byte	0x04, 0x36
        /*0076*/ 	.short	(.L_111 - .L_110)
.L_110:
        /*0078*/ 	.word	0x00000008
.L_111:


//--------------------- .nv.info.csr_matvec_kernel --------------------------
	.section	.nv.info.csr_matvec_kernel,"",@"SHT_CUDA_INFO"
	.sectionflags	@""
	.align	4


	//----- nvinfo : EIATTR_CUDA_API_VERSION
	.align		4
        /*0000*/ 	.byte	0x04, 0x37
        /*0002*/ 	.short	(.L_113 - .L_112)
.L_112:
        /*0004*/ 	.word	0x00000082


	//----- nvinfo : EIATTR_KPARAM_INFO
	.align		4
.L_113:
        /*0008*/ 	.byte	0x04, 0x17
        /*000a*/ 	.short	(.L_115 - .L_114)
.L_114:
        /*000c*/ 	.word	0x00000000
        /*0010*/ 	.short	0x0005
        /*0012*/ 	.short	0x0028
        /*0014*/ 	.byte	0x00, 0xf0, 0x11, 0x00


	//----- nvinfo : EIATTR_KPARAM_INFO
	.align		4
.L_115:
        /*0018*/ 	.byte	0x04, 0x17
        /*001a*/ 	.short	(.L_117 - .L_116)
.L_116:
        /*001c*/ 	.word	0x00000000
        /*0020*/ 	.short	0x0004
        /*0022*/ 	.short	0x0020
        /*0024*/ 	.byte	0x00, 0xf5, 0x21, 0x00


	//----- nvinfo : EIATTR_KPARAM_INFO
	.align		4
.L_117:
        /*0028*/ 	.byte	0x04, 0x17
        /*002a*/ 	.short	(.L_119 - .L_118)
.L_118:
        /*002c*/ 	.word	0x00000000
        /*0030*/ 	.short	0x0003
        /*0032*/ 	.short	0x0018
        /*0034*/ 	.byte	0x00, 0xf5, 0x21, 0x00


	//----- nvinfo : EIATTR_KPARAM_INFO
	.align		4
.L_119:
        /*0038*/ 	.byte	0x04, 0x17
        /*003a*/ 	.short	(.L_121 - .L_120)
.L_120:
        /*003c*/ 	.word	0x00000000
        /*0040*/ 	.short	0x0002
        /*0042*/ 	.short	0x0010
        /*0044*/ 	.byte	0x00, 0xf5, 0x21, 0x00


	//----- nvinfo : EIATTR_KPARAM_INFO
	.align		4
.L_121:
        /*0048*/ 	.byte	0x04, 0x17
        /*004a*/ 	.short	(.L_123 - .L_122)
.L_122:
        /*004c*/ 	.word	0x00000000
        /*0050*/ 	.short	0x0001
        /*0052*/ 	.short	0x0008
        /*0054*/ 	.byte	0x00, 0xf5, 0x21, 0x00


	//----- nvinfo : EIATTR_KPARAM_INFO
	.align		4
.L_123:
        /*0058*/ 	.byte	0x04, 0x17
        /*005a*/ 	.short	(.L_125 - .L_124)
.L_124:
        /*005c*/ 	.word	0x00000000
        /*0060*/ 	.short	0x0000
        /*0062*/ 	.short	0x0000
        /*0064*/ 	.byte	0x00, 0xf5, 0x21, 0x00


	//----- nvinfo : EIATTR_SPARSE_MMA_MASK
	.align		4
.L_125:
        /*0068*/ 	.byte	0x03, 0x50
        /*006a*/ 	.short	0x0000


	//----- nvinfo : EIATTR_MAXREG_COUNT
	.align		4
        /*006c*/ 	.byte	0x03, 0x1b
        /*006e*/ 	.short	0x00ff


	//----- nvinfo : EIATTR_MERCURY_ISA_VERSION
	.align		4
        /*0070*/ 	.byte	0x03, 0x5f
        /*0072*/ 	.short	0x0101


	//----- nvinfo : EIATTR_VRC_CTA_INIT_COUNT
	.align		4
        /*0074*/ 	.byte	0x02, 0x4a
	.zero		1
	.zero		1


	//----- nvinfo : EIATTR_EXIT_INSTR_OFFSETS
	.align		4
        /*0078*/ 	.byte	0x04, 0x1c
        /*007a*/ 	.short	(.L_127 - .L_126)


	//   ....[0]....
.L_126:
        /*007c*/ 	.word	0x00000070


	//   ....[1]....
        /*0080*/ 	.word	0x00000e50


	//----- nvinfo : EIATTR_CRS_STACK_SIZE
	.align		4
.L_127:
        /*0084*/ 	.byte	0x04, 0x1e
        /*0086*/ 	.short	(.L_129 - .L_128)
.L_128:
        /*0088*/ 	.word	0x00000000


	//----- nvinfo : EIATTR_CBANK_PARAM_SIZE
	.align		4
.L_129:
        /*008c*/ 	.byte	0x03, 0x19
        /*008e*/ 	.short	0x002c


	//----- nvinfo : EIATTR_PARAM_CBANK
	.align		4
        /*0090*/ 	.byte	0x04, 0x0a
        /*0092*/ 	.short	(.L_131 - .L_130)
	.align		4
.L_130:
        /*0094*/ 	.word	index@(.nv.constant0.csr_matvec_kernel)
        /*0098*/ 	.short	0x0380
        /*009a*/ 	.short	0x002c


	//----- nvinfo : EIATTR_SW_WAR
	.align		4
.L_131:
        /*009c*/ 	.byte	0x04, 0x36
        /*009e*/ 	.short	(.L_133 - .L_132)
.L_132:
        /*00a0*/ 	.word	0x00000008
.L_133:


//--------------------- .nv.info.dot_product_kernel --------------------------
	.section	.nv.info.dot_product_kernel,"",@"SHT_CUDA_INFO"
	.sectionflags	@""
	.align	4


	//----- nvinfo : EIATTR_CUDA_API_VERSION
	.align		4
        /*0000*/ 	.byte	0x04, 0x37
        /*0002*/ 	.short	(.L_135 - .L_134)
.L_134:
        /*0004*/ 	.word	0x00000082


	//----- nvinfo : EIATTR_KPARAM_INFO
	.align		4
.L_135:
        /*0008*/ 	.byte	0x04, 0x17
        /*000a*/ 	.short	(.L_137 - .L_136)
.L_136:
        /*000c*/ 	.word	0x00000000
        /*0010*/ 	.short	0x0003
        /*0012*/ 	.short	0x0018
        /*0014*/ 	.byte	0x00, 0xf0, 0x11, 0x00


	//----- nvinfo : EIATTR_KPARAM_INFO
	.align		4
.L_137:
        /*0018*/ 	.byte	0x04, 0x17
        /*001a*/ 	.short	(.L_139 - .L_138)
.L_138:
        /*001c*/ 	.word	0x00000000
        /*0020*/ 	.short	0x0002
        /*0022*/ 	.short	0x0010
        /*0024*/ 	.byte	0x00, 0xf5, 0x21, 0x00


	//----- nvinfo : EIATTR_KPARAM_INFO
	.align		4
.L_139:
        /*0028*/ 	.byte	0x04, 0x17
        /*002a*/ 	.short	(.L_141 - .L_140)
.L_140:
        /*002c*/ 	.word	0x00000000
        /*0030*/ 	.short	0x0001
        /*0032*/ 	.short	0x0008
        /*0034*/ 	.byte	0x00, 0xf5, 0x21, 0x00


	//----- nvinfo : EIATTR_KPARAM_INFO
	.align		4
.L_141:
        /*0038*/ 	.byte	0x04, 0x17
        /*003a*/ 	.short	(.L_143 - .L_142)
.L_142:
        /*003c*/ 	.word	0x00000000
        /*0040*/ 	.short	0x0000
        /*0042*/ 	.short	0x0000
        /*0044*/ 	.byte	0x00, 0xf5, 0x21, 0x00


	//----- nvinfo : EIATTR_SPARSE_MMA_MASK
	.align		4
.L_143:
        /*0048*/ 	.byte	0x03, 0x50
        /*004a*/ 	.short	0x0000


	//----- nvinfo : EIATTR_MAXREG_COUNT
	.align		4
        /*004c*/ 	.byte	0x03, 0x1b
        /*004e*/ 	.short	0x00ff


	//----- nvinfo : EIATTR_NUM_BARRIERS
	.align		4
        /*0050*/ 	.byte	0x02, 0x4c
        /*0052*/ 	.byte	0x01
	.zero		1


	//----- nvinfo : EIATTR_MERCURY_ISA_VERSION
	.align		4
        /*0054*/ 	.byte	0x03, 0x5f
        /*0056*/ 	.short	0x0101


	//----- nvinfo : EIATTR_VRC_CTA_INIT_COUNT
	.align		4
        /*0058*/ 	.byte	0x02, 0x4a
	.zero		1
	.zero		1


	//----- nvinfo : EIATTR_EXIT_INSTR_OFFSETS
	.align		4
        /*005c*/ 	.byte	0x04, 0x1c
        /*005e*/ 	.short	(.L_145 - .L_144)


	//   ....[0]....
.L_144:
        /*0060*/ 	.word	0x000000d0


	//   ....[1]....
        /*0064*/ 	.word	0x00000260


	//   ....[2]....
        /*0068*/ 	.word	0x000002e0


	//----- nvinfo : EIATTR_CBANK_PARAM_SIZE
	.align		4
.L_145:
        /*006c*/ 	.byte	0x03, 0x19
        /*006e*/ 	.short	0x001c


	//----- nvinfo : EIATTR_PARAM_CBANK
	.align		4
        /*0070*/ 	.byte	0x04, 0x0a
        /*0072*/ 	.short	(.L_147 - .L_146)
	.align		4
.L_146:
        /*0074*/ 	.word	index@(.nv.constant0.dot_product_kernel)
        /*0078*/ 	.short	0x0380
        /*007a*/ 	.short	0x001c


	//----- nvinfo : EIATTR_SW_WAR
	.align		4
.L_147:
        /*007c*/ 	.byte	0x04, 0x36
        /*007e*/ 	.short	(.L_149 - .L_148)
.L_148:
        /*0080*/ 	.word	0x00000008
.L_149:


//--------------------- .nv.info.init_conj_grad_gpu --------------------------
	.section	.nv.info.init_conj_grad_gpu,"",@"SHT_CUDA_INFO"
	.sectionflags	@""
	.align	4


	//----- nvinfo : EIATTR_CUDA_API_VERSION
	.align		4
        /*0000*/ 	.byte	0x04, 0x37
        /*0002*/ 	.short	(.L_151 - .L_150)
.L_150:
        /*0004*/ 	.word	0x00000082


	//----- nvinfo : EIATTR_KPARAM_INFO
	.align		4
.L_151:
        /*0008*/ 	.byte	0x04, 0x17
        /*000a*/ 	.short	(.L_153 - .L_152)
.L_152:
        /*000c*/ 	.word	0x00000000
        /*0010*/ 	.short	0x0005
        /*0012*/ 	.short	0x0028
        /*0014*/ 	.byte	0x00, 0xf0, 0x11, 0x00


	//----- nvinfo : EIATTR_KPARAM_INFO
	.align		4
.L_153:
        /*0018*/ 	.byte	0x04, 0x17
        /*001a*/ 	.short	(.L_155 - .L_154)
.L_154:
        /*001c*/ 	.word	0x00000000
        /*0020*/ 	.short	0x0004
        /*0022*/ 	.short	0x0020
        /*0024*/ 	.byte	0x00, 0xf5, 0x21, 0x00


	//----- nvinfo : EIATTR_KPARAM_INFO
	.align		4
.L_155:
        /*0028*/ 	.byte	0x04, 0x17
        /*002a*/ 	.short	(.L_157 - .L_156)
.L_156:
        /*002c*/ 	.word	0x00000000
        /*0030*/ 	.short	0x0003
        /*0032*/ 	.short	0x0018
        /*0034*/ 	.byte	0x00, 0xf5, 0x21, 0x00


	//----- nvinfo : EIATTR_KPARAM_INFO
	.align		4
.L_157:
        /*0038*/ 	.byte	0x04, 0x17
        /*003a*/ 	.short	(.L_159 - .L_158)
.L_158:
        /*003c*/ 	.word	0x00000000
        /*0040*/ 	.short	0x0002
        /*0042*/ 	.short	0x0010
        /*0044*/ 	.byte	0x00, 0xf5, 0x21, 0x00


	//----- nvinfo : EIATTR_KPARAM_INFO
	.align		4
.L_159:
        /*0048*/ 	.byte	0x04, 0x17
        /*004a*/ 	.short	(.L_161 - .L_160)
.L_160:
        /*004c*/ 	.word	0x00000000
        /*0050*/ 	.short	0x0001
        /*0052*/ 	.short	0x0008
        /*0054*/ 	.byte	0x00, 0xf5, 0x21, 0x00


	//----- nvinfo : EIATTR_KPARAM_INFO
	.align		4
.L_161:
        /*0058*/ 	.byte	0x04, 0x17
        /*005a*/ 	.short	(.L_163 - .L_162)
.L_162:
        /*005c*/ 	.word	0x00000000
        /*0060*/ 	.short	0x0000
        /*0062*/ 	.short	0x0000
        /*0064*/ 	.byte	0x00, 0xf5, 0x21, 0x00


	//----- nvinfo : EIATTR_SPARSE_MMA_MASK
	.align		4
.L_163:
        /*0068*/ 	.byte	0x03, 0x50
        /*006a*/ 	.short	0x0000


	//----- nvinfo : EIATTR_MAXREG_COUNT
	.align		4
        /*006c*/ 	.byte	0x03, 0x1b
        /*006e*/ 	.short	0x00ff


	//----- nvinfo : EIATTR_MERCURY_ISA_VERSION
	.align		4
        /*0070*/ 	.byte	0x03, 0x5f
        /*0072*/ 	.short	0x0101


	//----- nvinfo : EIATTR_VRC_CTA_INIT_COUNT
	.align		4
        /*0074*/ 	.byte	0x02, 0x4a
	.zero		1
	.zero		1


	//----- nvinfo : EIATTR_EXIT_INSTR_OFFSETS
	.align		4
        /*0078*/ 	.byte	0x04, 0x1c
        /*007a*/ 	.short	(.L_165 - .L_164)


	//   ....[0]....
.L_164:
        /*007c*/ 	.word	0x00000070


	//   ....[1]....
        /*0080*/ 	.word	0x00000180


	//----- nvinfo : EIATTR_CBANK_PARAM_SIZE
	.align		4
.L_165:
        /*0084*/ 	.byte	0x03, 0x19
        /*0086*/ 	.short	0x002c


	//----- nvinfo : EIATTR_PARAM_CBANK
	.align		4
        /*0088*/ 	.byte	0x04, 0x0a
        /*008a*/ 	.short	(.L_167 - .L_166)
	.align		4
.L_166:
        /*008c*/ 	.word	index@(.nv.constant0.init_conj_grad_gpu)
        /*0090*/ 	.short	0x0380
        /*0092*/ 	.short	0x002c


	//----- nvinfo : EIATTR_SW_WAR
	.align		4
.L_167:
        /*0094*/ 	.byte	0x04, 0x36
        /*0096*/ 	.short	(.L_169 - .L_168)
.L_168:
        /*0098*/ 	.word	0x00000008
.L_169:


//--------------------- .nv.info.init_x_gpu       --------------------------
	.section	.nv.info.init_x_gpu,"",@"SHT_CUDA_INFO"
	.sectionflags	@""
	.align	4


	//----- nvinfo : EIATTR_CUDA_API_VERSION
	.align		4
        /*0000*/ 	.byte	0x04, 0x37
        /*0002*/ 	.short	(.L_171 - .L_170)
.L_170:
        /*0004*/ 	.word	0x00000082


	//----- nvinfo : EIATTR_KPARAM_INFO
	.align		4
.L_171:
        /*0008*/ 	.byte	0x04, 0x17
        /*000a*/ 	.short	(.L_173 - .L_172)
.L_172:
        /*000c*/ 	.word	0x00000000
        /*0010*/ 	.short	0x0001
        /*0012*/ 	.short	0x0008
        /*0014*/ 	.byte	0x00, 0xf0, 0x11, 0x00


	//----- nvinfo : EIATTR_KPARAM_INFO
	.align		4
.L_173:
        /*0018*/ 	.byte	0x04, 0x17
        /*001a*/ 	.short	(.L_175 - .L_174)
.L_174:
        /*001c*/ 	.word	0x00000000
        /*0020*/ 	.short	0x0000
        /*0022*/ 	.short	0x0000
        /*0024*/ 	.byte	0x00, 0xf5, 0x21, 0x00


	//----- nvinfo : EIATTR_SPARSE_MMA_MASK
	.align		4
.L_175:
        /*0028*/ 	.byte	0x03, 0x50
        /*002a*/ 	.short	0x0000


	//----- nvinfo : EIATTR_MAXREG_COUNT
	.align		4
        /*002c*/ 	.byte	0x03, 0x1b
        /*002e*/ 	.short	0x00ff


	//----- nvinfo : EIATTR_MERCURY_ISA_VERSION
	.align		4
        /*0030*/ 	.byte	0x03, 0x5f
        /*0032*/ 	.short	0x0101


	//----- nvinfo : EIATTR_VRC_CTA_INIT_COUNT
	.align		4
        /*0034*/ 	.byte	0x02, 0x4a
	.zero		1
	.zero		1


	//----- nvinfo : EIATTR_EXIT_INSTR_OFFSETS
	.align		4
        /*0038*/ 	.byte	0x04, 0x1c
        /*003a*/ 	.short	(.L_177 - .L_176)


	//   ....[0]....
.L_176:
        /*003c*/ 	.word	0x00000070


	//   ....[1]....
        /*0040*/ 	.word	0x000000e0


	//----- nvinfo : EIATTR_CBANK_PARAM_SIZE
	.align		4
.L_177:
        /*0044*/ 	.byte	0x03, 0x19
        /*0046*/ 	.short	0x000c


	//----- nvinfo : EIATTR_PARAM_CBANK
	.align		4
        /*0048*/ 	.byte	0x04, 0x0a
        /*004a*/ 	.short	(.L_179 - .L_178)
	.align		4
.L_178:
        /*004c*/ 	.word	index@(.nv.constant0.init_x_gpu)
        /*0050*/ 	.short	0x0380
        /*0052*/ 	.short	0x000c


	//----- nvinfo : EIATTR_SW_WAR
	.align		4
.L_179:
        /*0054*/ 	.byte	0x04, 0x36
        /*0056*/ 	.short	(.L_181 - .L_180)
.L_180:
        /*0058*/ 	.word	0x00000008
.L_181:


//--------------------- .nv.callgraph             --------------------------
	.section	.nv.callgraph,"",@"SHT_CUDA_CALLGRAPH"
	.align	4
	.sectionentsize	8
	.align		4
        /*0000*/ 	.word	0x00000000
	.align		4
        /*0004*/ 	.word	0xffffffff
	.align		4
        /*0008*/ 	.word	0x00000000
	.align		4
        /*000c*/ 	.word	0xfffffffe
	.align		4
        /*0010*/ 	.word	0x00000000
	.align		4
        /*0014*/ 	.word	0xfffffffd
	.align		4
        /*0018*/ 	.word	0x00000000
	.align		4
        /*001c*/ 	.word	0xfffffffc


//--------------------- .text.update_x_gpu        --------------------------
	.section	.text.update_x_gpu,"ax",@progbits
	.align	128
        .global         update_x_gpu
        .type           update_x_gpu,@function
        .size           update_x_gpu,(.L_x_22 - update_x_gpu)
        .other          update_x_gpu,@"STO_CUDA_ENTRY STV_DEFAULT"
update_x_gpu:
.text.update_x_gpu:
[----:B------:R-:W-:Y:S01]  /*0000*/  LDC R1, c[0x0][0x37c] ;  /* 0x0000df00ff017b82 */ /* 0x000fe20000000800 */
[----:B------:R-:W0:Y:S07]  /*0010*/  S2R R9, SR_TID.X ;  /* 0x0000000000097919 */ /* 0x000e2e0000002100 */
[----:B------:R-:W0:Y:S01]  /*0020*/  S2UR UR4, SR_CTAID.X ;  /* 0x00000000000479c3 */ /* 0x000e220000002500 */
[----:B------:R-:W1:Y:S07]  /*0030*/  LDCU UR5, c[0x0][0x398] ;  /* 0x00007300ff0577ac */ /* 0x000e6e0008000800 */
[----:B------:R-:W0:Y:S02]  /*0040*/  LDC R0, c[0x0][0x360] ;  /* 0x0000d800ff007b82 */ /* 0x000e240000000800 */
[----:B0-----:R-:W-:-:S05]  /*0050*/  IMAD R9, R0, UR4, R9 ;  /* 0x0000000400097c24 */ /* 0x001fca000f8e0209 */
[----:B-1----:R-:W-:-:S13]  /*0060*/  ISETP.GE.AND P0, PT, R9, UR5, PT ;  /* 0x0000000509007c0c */ /* 0x002fda000bf06270 */
[----:B------:R-:W-:Y:S05]  /*0070*/  @P0 EXIT ;  /* 0x000000000000094d */ /* 0x000fea0003800000 */
[----:B------:R-:W0:Y:S01]  /*0080*/  LDC.64 R2, c[0x0][0x388] ;  /* 0x0000e200ff027b82 */ /* 0x000e220000000a00 */
[----:B------:R-:W1:Y:S07]  /*0090*/  LDCU.64 UR4, c[0x0][0x358] ;  /* 0x00006b00ff0477ac */ /* 0x000e6e0008000a00 */
[----:B------:R-:W2:Y:S08]  /*00a0*/  LDC.64 R4, c[0x0][0x380] ;  /* 0x0000e000ff047b82 */ /* 0x000eb00000000a00 */
[----:B------:R-:W3:Y:S01]  /*00b0*/  LDC.64 R6, c[0x0][0x390] ;  /* 0x0000e400ff067b82 */ /* 0x000ee20000000a00 */
[----:B0-----:R-:W-:-:S06]  /*00c0*/  IMAD.WIDE R2, R9, 0x8, R2 ;  /* 0x0000000809027825 */ /* 0x001fcc00078e0202 */
[----:B-1----:R-:W2:Y:S01]  /*00d0*/  LDG.E.64 R2, desc[UR4][R2.64] ;  /* 0x0000000402027981 */ /* 0x002ea2000c1e1b00 */
[----:B---3--:R-:W-:Y:S01]  /*00e0*/  IMAD.WIDE R6, R9, 0x8, R6 ;  /* 0x0000000809067825 */ /* 0x008fe200078e0206 */
[----:B--2---:R-:W-:-:S07]  /*00f0*/  DMUL R4, R2, R4 ;  /* 0x0000000402047228 */ /* 0x004fce0000000000 */
[----:B------:R-:W-:Y:S01]  /*0100*/  STG.E.64 desc[UR4][R6.64], R4 ;  /* 0x0000000406007986 */ /* 0x000fe2000c101b04 */
[----:B------:R-:W-:Y:S05]  /*0110*/  EXIT ;  /* 0x000000000000794d */ /* 0x000fea0003800000 */
.L_x_0:
[----:B------:R-:W-:-:S00]  /*0120*/  BRA `(.L_x_0) ;  /* 0xfffffffc00fc7947 */ /* 0x000fc0000383ffff */
[----:B------:R-:W-:-:S00]  /*0130*/  NOP ;  /* 0x0000000000007918 */ /* 0x000fc00000000000 */
        /* <DEDUP_REMOVED lines=12> */
.L_x_22:


//--------------------- .text.norm_gpu            --------------------------
	.section	.text.norm_gpu,"ax",@progbits
	.align	128
        .global         norm_gpu
        .type           norm_gpu,@function
        .size           norm_gpu,(.L_x_23 - norm_gpu)
        .other          norm_gpu,@"STO_CUDA_ENTRY STV_DEFAULT"
norm_gpu:
.text.norm_gpu:
[----:B------:R-:W-:Y:S01]  /*0000*/  LDC R1, c[0x0][0x37c] ;  /* 0x0000df00ff017b82 */ /* 0x000fe20000000800 */
[----:B------:R-:W0:Y:S07]  /*0010*/  S2R R11, SR_TID.X ;  /* 0x00000000000b7919 */ /* 0x000e2e0000002100 */
[----:B------:R-:W1:Y:S01]  /*0020*/  S2UR UR5, SR_CgaCtaId ;  /* 0x00000000000579c3 */ /* 0x000e620000008800 */
[----:B------:R-:W2:Y:S01]  /*0030*/  LDCU UR6, c[0x0][0x360] ;  /* 0x00006c00ff0677ac */ /* 0x000ea20008000800 */
[----:B------:R-:W3:Y:S01]  /*0040*/  S2R R0, SR_CTAID.X ;  /* 0x0000000000007919 */ /* 0x000ee20000002500 */
[----:B------:R-:W4:Y:S01]  /*0050*/  LDCU UR7, c[0x0][0x398] ;  /* 0x00007300ff0777ac */ /* 0x000f220008000800 */
[----:B------:R-:W-:Y:S01]  /*0060*/  UMOV UR4, 0x400 ;  /* 0x0000040000047882 */ /* 0x000fe20000000000 */
[----:B--2---:R-:W-:Y:S01]  /*0070*/  IMAD.U32 R8, RZ, RZ, UR6 ;  /* 0x00000006ff087e24 */ /* 0x004fe2000f8e00ff */
[----:B-1----:R-:W-:-:S06]  /*0080*/  ULEA UR4, UR5, UR4, 0x18 ;  /* 0x0000000405047291 */ /* 0x002fcc000f8ec0ff */
[----:B0-----:R-:W-:Y:S01]  /*0090*/  LEA R9, R11, UR4, 0x3 ;  /* 0x000000040b097c11 */ /* 0x001fe2000f8e18ff */
[----:B---3--:R-:W-:-:S04]  /*00a0*/  IMAD R7, R0, UR6, R11 ;  /* 0x0000000600077c24 */ /* 0x008fc8000f8e020b */
[----:B------:R0:W-:Y:S01]  /*00b0*/  STS.64 [R9], RZ ;  /* 0x000000ff09007388 */ /* 0x0001e20000000a00 */
[----:B----4-:R-:W-:-:S13]  /*00c0*/  ISETP.GE.AND P0, PT, R7, UR7, PT ;  /* 0x0000000707007c0c */ /* 0x010fda000bf06270 */
[----:B0-----:R-:W-:Y:S05]  /*00d0*/  @P0 EXIT ;  /* 0x000000000000094d */ /* 0x001fea0003800000 */
[----:B------:R-:W0:Y:S01]  /*00e0*/  LDC.64 R2, c[0x0][0x380] ;  /* 0x0000e000ff027b82 */ /* 0x000e220000000a00 */
[----:B------:R-:W1:Y:S07]  /*00f0*/  LDCU.64 UR6, c[0x0][0x358] ;  /* 0x00006b00ff0677ac */ /* 0x000e6e0008000a00 */
[----:B------:R-:W2:Y:S01]  /*0100*/  LDC.64 R4, c[0x0][0x388] ;  /* 0x0000e200ff047b82 */ /* 0x000ea20000000a00 */
[----:B0-----:R-:W-:-:S06]  /*0110*/  IMAD.WIDE R2, R7, 0x8, R2 ;  /* 0x0000000807027825 */ /* 0x001fcc00078e0202 */
[----:B-1----:R-:W3:Y:S01]  /*0120*/  LDG.E.64 R2, desc[UR6][R2.64] ;  /* 0x0000000602027981 */ /* 0x002ee2000c1e1b00 */
[----:B--2---:R-:W-:-:S06]  /*0130*/  IMAD.WIDE R4, R7, 0x8, R4 ;  /* 0x0000000807047825 */ /* 0x004fcc00078e0204 */
[----:B------:R-:W3:Y:S01]  /*0140*/  LDG.E.64 R4, desc[UR6][R4.64] ;  /* 0x0000000604047981 */ /* 0x000ee2000c1e1b00 */
[----:B------:R-:W-:Y:S02]  /*0150*/  ISETP.GE.U32.AND P1, PT, R8, 0x2, PT ;  /* 0x000000020800780c */ /* 0x000fe40003f26070 */
[----:B------:R-:W-:Y:S01]  /*0160*/  ISETP.NE.AND P0, PT, R11, RZ, PT ;  /* 0x000000ff0b00720c */ /* 0x000fe20003f05270 */
[----:B---3--:R-:W-:-:S08]  /*0170*/  DADD R6, R2, -R4 ;  /* 0x0000000002067229 */ /* 0x008fd00000000804 */
[----:B------:R-:W-:-:S07]  /*0180*/  DMUL R6, R6, R6 ;  /* 0x0000000606067228 */ /* 0x000fce0000000000 */
[----:B------:R0:W-:Y:S01]  /*0190*/  STS.64 [R9], R6 ;  /* 0x0000000609007388 */ /* 0x0001e20000000a00 */
[----:B------:R-:W-:Y:S06]  /*01a0*/  BAR.SYNC.DEFER_BLOCKING 0x0 ;  /* 0x0000000000007b1d */ /* 0x000fec0000010000 */
[----:B------:R-:W-:Y:S05]  /*01b0*/  @!P1 BRA `(.L_x_1) ;  /* 0x00000000002c9947 */ /* 0x000fea0003800000 */
.L_x_2:
[----:B------:R-:W-:-:S04]  /*01c0*/  SHF.R.U32.HI R10, RZ, 0x1, R8 ;  /* 0x00000001ff0a7819 */ /* 0x000fc80000011608 */
[----:B------:R-:W-:-:S13]  /*01d0*/  ISETP.GE.U32.AND P1, PT, R11, R10, PT ;  /* 0x0000000a0b00720c */ /* 0x000fda0003f26070 */
[----:B0-----:R-:W-:Y:S01]  /*01e0*/  @!P1 IMAD R6, R10, 0x8, R9 ;  /* 0x000000080a069824 */ /* 0x001fe200078e0209 */
[----:B------:R-:W-:Y:S04]  /*01f0*/  @!P1 LDS.64 R4, [R9] ;  /* 0x0000000009049984 */ /* 0x000fe80000000a00 */
[----:B------:R-:W0:Y:S02]  /*0200*/  @!P1 LDS.64 R2, [R6] ;  /* 0x0000000006029984 */ /* 0x000e240000000a00 */
[----:B0-----:R-:W-:-:S07]  /*0210*/  @!P1 DADD R2, R2, R4 ;  /* 0x0000000002029229 */ /* 0x001fce0000000004 */
[----:B------:R1:W-:Y:S01]  /*0220*/  @!P1 STS.64 [R9], R2 ;  /* 0x0000000209009388 */ /* 0x0003e20000000a00 */
[----:B------:R-:W-:Y:S01]  /*0230*/  BAR.SYNC.DEFER_BLOCKING 0x0 ;  /* 0x0000000000007b1d */ /* 0x000fe20000010000 */
[----:B------:R-:W-:Y:S01]  /*0240*/  ISETP.GT.U32.AND P1, PT, R8, 0x3, PT ;  /* 0x000000030800780c */ /* 0x000fe20003f24070 */
[----:B------:R-:W-:-:S12]  /*0250*/  IMAD.MOV.U32 R8, RZ, RZ, R10 ;  /* 0x000000ffff087224 */ /* 0x000fd800078e000a */
[----:B-1----:R-:W-:Y:S05]  /*0260*/  @P1 BRA `(.L_x_2) ;  /* 0xfffffffc00d41947 */ /* 0x002fea000383ffff */
.L_x_1:
[----:B------:R-:W-:Y:S05]  /*0270*/  @P0 EXIT ;  /* 0x000000000000094d */ /* 0x000fea0003800000 */
[----:B------:R-:W1:Y:S01]  /*0280*/  S2UR UR5, SR_CgaCtaId ;  /* 0x00000000000579c3 */ /* 0x000e620000008800 */
[----:B------:R-:W-:-:S07]  /*0290*/  UMOV UR4, 0x400 ;  /* 0x0000040000047882 */ /* 0x000fce0000000000 */
[----:B------:R-:W2:Y:S01]  /*02a0*/  LDC.64 R4, c[0x0][0x390] ;  /* 0x0000e400ff047b82 */ /* 0x000ea20000000a00 */
[----:B-1----:R-:W-:Y:S01]  /*02b0*/  ULEA UR4, UR5, UR4, 0x18 ;  /* 0x0000000405047291 */ /* 0x002fe2000f8ec0ff */
[----:B--2---:R-:W-:-:S08]  /*02c0*/  IMAD.WIDE.U32 R4, R0, 0x8, R4 ;  /* 0x0000000800047825 */ /* 0x004fd000078e0004 */
[----:B------:R-:W1:Y:S04]  /*02d0*/  LDS.64 R2, [UR4] ;  /* 0x00000004ff027984 */ /* 0x000e680008000a00 */
[----:B-1----:R-:W-:Y:S01]  /*02e0*/  STG.E.64 desc[UR6][R4.64], R2 ;  /* 0x0000000204007986 */ /* 0x002fe2000c101b06 */
[----:B------:R-:W-:Y:S05]  /*02f0*/  EXIT ;  /* 0x000000000000794d */ /* 0x000fea0003800000 */
.L_x_3:
        /* <DEDUP_REMOVED lines=16> */
.L_x_23:


//--------------------- .text.scalarvecmul2_gpu   --------------------------
	.section	.text.scalarvecmul2_gpu,"ax",@progbits
	.align	128
        .global         scalarvecmul2_gpu
        .type           scalarvecmul2_gpu,@function
        .size           scalarvecmul2_gpu,(.L_x_24 - scalarvecmul2_gpu)
        .other          scalarvecmul2_gpu,@"STO_CUDA_ENTRY STV_DEFAULT"
scalarvecmul2_gpu:
.text.scalarvecmul2_gpu:
        /* <DEDUP_REMOVED lines=13> */
[----:B-1----:R-:W3:Y:S01]  /*00d0*/  LDG.E.64 R2, desc[UR4][R2.64] ;  /* 0x0000000402027981 */ /* 0x002ee2000c1e1b00 */
[----:B--2---:R-:W-:-:S05]  /*00e0*/  IMAD.WIDE R4, R7, 0x8, R4 ;  /* 0x0000000807047825 */ /* 0x004fca00078e0204 */
[----:B------:R-:W3:Y:S02]  /*00f0*/  LDG.E.64 R6, desc[UR4][R4.64] ;  /* 0x0000000404067981 */ /* 0x000ee4000c1e1b00 */
[----:B---3--:R-:W-:-:S07]  /*0100*/  DFMA R6, R2, R8, R6 ;  /* 0x000000080206722b */ /* 0x008fce0000000006 */
[----:B------:R-:W-:Y:S01]  /*0110*/  STG.E.64 desc[UR4][R4.64], R6 ;  /* 0x0000000604007986 */ /* 0x000fe2000c101b04 */
[----:B------:R-:W-:Y:S05]  /*0120*/  EXIT ;  /* 0x000000000000794d */ /* 0x000fea0003800000 */
.L_x_4:
        /* <DEDUP_REMOVED lines=13> */
.L_x_24:


//--------------------- .text.scalarvecmul1_gpu   --------------------------
	.section	.text.scalarvecmul1_gpu,"ax",@progbits
	.align	128
        .global         scalarvecmul1_gpu
        .type           scalarvecmul1_gpu,@function
        .size           scalarvecmul1_gpu,(.L_x_25 - scalarvecmul1_gpu)
        .other          scalarvecmul1_gpu,@"STO_CUDA_ENTRY STV_DEFAULT"
scalarvecmul1_gpu:
.text.scalarvecmul1_gpu:
        /* <DEDUP_REMOVED lines=19> */
.L_x_5:
        /* <DEDUP_REMOVED lines=13> */
.L_x_25:


//--------------------- .text.csr_matvec_kernel   --------------------------
	.section	.text.csr_matvec_kernel,"ax",@progbits
	.align	128
        .global         csr_matvec_kernel
        .type           csr_matvec_kernel,@function
        .size           csr_matvec_kernel,(.L_x_26 - csr_matvec_kernel)
        .other          csr_matvec_kernel,@"STO_CUDA_ENTRY STV_DEFAULT"
csr_matvec_kernel:
.text.csr_matvec_kernel:
        /* <DEDUP_REMOVED lines=9> */
[----:B------:R-:W1:Y:S01]  /*0090*/  LDCU.64 UR4, c[0x0][0x358] ;  /* 0x00006b00ff0477ac */ /* 0x000e620008000a00 */
[----:B0-----:R-:W-:-:S05]  /*00a0*/  IMAD.WIDE R2, R0, 0x4, R2 ;  /* 0x0000000400027825 */ /* 0x001fca00078e0202 */
[----:B-1----:R-:W2:Y:S04]  /*00b0*/  LDG.E R4, desc[UR4][R2.64] ;  /* 0x0000000402047981 */ /* 0x002ea8000c1e1900 */
[----:B------:R-:W2:Y:S01]  /*00c0*/  LDG.E R5, desc[UR4][R2.64+0x4] ;  /* 0x0000040402057981 */ /* 0x000ea2000c1e1900 */
[----:B------:R-:W-:Y:S01]  /*00d0*/  BSSY.RECONVERGENT B0, `(.L_x_6) ;  /* 0x00000d4000007945 */ /* 0x000fe20003800200 */
[----:B------:R-:W-:Y:S02]  /*00e0*/  CS2R R26, SRZ ;  /* 0x00000000001a7805 */ /* 0x000fe4000001ff00 */
[----:B--2---:R-:W-:-:S13]  /*00f0*/  ISETP.GE.AND P0, PT, R4, R5, PT ;  /* 0x000000050400720c */ /* 0x004fda0003f06270 */
[----:B------:R-:W-:Y:S05]  /*0100*/  @P0 BRA `(.L_x_7) ;  /* 0x0000000c00400947 */ /* 0x000fea0003800000 */
[----:B------:R-:W-:Y:S01]  /*0110*/  MOV R2, R4 ;  /* 0x0000000400027202 */ /* 0x000fe20000000f00 */
[----:B------:R-:W-:Y:S01]  /*0120*/  BSSY.RECONVERGENT B1, `(.L_x_8) ;  /* 0x0000068000017945 */ /* 0x000fe20003800200 */
[----:B------:R-:W-:Y:S02]  /*0130*/  CS2R R26, SRZ ;  /* 0x00000000001a7805 */ /* 0x000fe4000001ff00 */
[CC--:B------:R-:W-:Y:S02]  /*0140*/  IADD3 R3, PT, PT, -R5.reuse, R2.reuse, RZ ;  /* 0x0000000205037210 */ /* 0x0c0fe40007ffe1ff */
[----:B------:R-:W-:Y:S02]  /*0150*/  IADD3 R4, PT, PT, R5, -R2, RZ ;  /* 0x8000000205047210 */ /* 0x000fe40007ffe0ff */
[----:B------:R-:W-:Y:S02]  /*0160*/  ISETP.GT.U32.AND P1, PT, R3, -0x10, PT ;  /* 0xfffffff00300780c */ /* 0x000fe40003f24070 */
[----:B------:R-:W-:-:S04]  /*0170*/  LOP3.LUT R5, R4, 0xf, RZ, 0xc0, !PT ;  /* 0x0000000f04057812 */ /* 0x000fc800078ec0ff */
[----:B------:R-:W-:-:S07]  /*0180*/  ISETP.NE.AND P0, PT, R5, RZ, PT ;  /* 0x000000ff0500720c */ /* 0x000fce0003f05270 */
[----:B------:R-:W-:Y:S06]  /*0190*/  @P1 BRA `(.L_x_9) ;  /* 0x0000000400801947 */ /* 0x000fec0003800000 */
[----:B------:R-:W0:Y:S01]  /*01a0*/  LDC.64 R6, c[0x0][0x380] ;  /* 0x0000e000ff067b82 */ /* 0x000e220000000a00 */
[----:B------:R-:W-:Y:S02]  /*01b0*/  LOP3.LUT R3, R4, 0xfffffff0, RZ, 0xc0, !PT ;  /* 0xfffffff004037812 */ /* 0x000fe400078ec0ff */
[----:B------:R-:W-:Y:S02]  /*01c0*/  CS2R R26, SRZ ;  /* 0x00000000001a7805 */ /* 0x000fe4000001ff00 */
[----:B------:R-:W-:-:S03]  /*01d0*/  IADD3 R3, PT, PT, -R3, RZ, RZ ;  /* 0x000000ff03037210 */ /* 0x000fc60007ffe1ff */
[----:B------:R-:W1:Y:S01]  /*01e0*/  LDC.64 R8, c[0x0][0x388] ;  /* 0x0000e200ff087b82 */ /* 0x000e620000000a00 */
[----:B0-----:R-:W-:-:S04]  /*01f0*/  IADD3 R6, P1, PT, R6, 0x40, RZ ;  /* 0x0000004006067810 */ /* 0x001fc80007f3e0ff */
[----:B------:R-:W-:Y:S02]  /*0200*/  IADD3.X R7, PT, PT, RZ, R7, RZ, P1, !PT ;  /* 0x00000007ff077210 */ /* 0x000fe40000ffe4ff */
[----:B-1----:R-:W-:-:S04]  /*0210*/  IADD3 R8, P2, PT, R8, 0x20, RZ ;  /* 0x0000002008087810 */ /* 0x002fc80007f5e0ff */
[----:B------:R-:W-:-:S09]  /*0220*/  IADD3.X R9, PT, PT, RZ, R9, RZ, P2, !PT ;  /* 0x00000009ff097210 */ /* 0x000fd200017fe4ff */
.L_x_10:
[C---:B------:R-:W-:Y:S01]  /*0230*/  IMAD.WIDE R28, R2.reuse, 0x4, R8 ;  /* 0x00000004021c7825 */ /* 0x040fe200078e0208 */
[----:B------:R-:W0:Y:S04]  /*0240*/  LDC.64 R12, c[0x0][0x398] ;  /* 0x0000e600ff0c7b82 */ /* 0x000e280000000a00 */
[----:B------:R-:W0:Y:S01]  /*0250*/  LDG.E R15, desc[UR4][R28.64+-0x20] ;  /* 0xffffe0041c0f7981 */ /* 0x000e22000c1e1900 */
[----:B------:R-:W-:-:S03]  /*0260*/  IMAD.WIDE R10, R2, 0x8, R6 ;  /* 0x00000008020a7825 */ /* 0x000fc600078e0206 */
[----:B------:R-:W2:Y:S04]  /*0270*/  LDG.E R25, desc[UR4][R28.64+-0x1c] ;  /* 0xffffe4041c197981 */ /* 0x000ea8000c1e1900 */
[----:B------:R-:W3:Y:S04]  /*0280*/  LDG.E.64 R16, desc[UR4][R10.64+-0x40] ;  /* 0xffffc0040a107981 */ /* 0x000ee8000c1e1b00 */
[----:B------:R-:W4:Y:S04]  /*0290*/  LDG.E R19, desc[UR4][R28.64+-0x18] ;  /* 0xffffe8041c137981 */ /* 0x000f28000c1e1900 */
[----:B------:R-:W5:Y:S04]  /*02a0*/  LDG.E.64 R22, desc[UR4][R10.64+-0x38] ;  /* 0xffffc8040a167981 */ /* 0x000f68000c1e1b00 */
[----:B------:R-:W5:Y:S01]  /*02b0*/  LDG.E.64 R20, desc[UR4][R10.64+-0x30] ;  /* 0xffffd0040a147981 */ /* 0x000f62000c1e1b00 */
[----:B0-----:R-:W-:-:S06]  /*02c0*/  IMAD.WIDE R14, R15, 0x8, R12 ;  /* 0x000000080f0e7825 */ /* 0x001fcc00078e020c */
[----:B------:R-:W3:Y:S01]  /*02d0*/  LDG.E.64 R14, desc[UR4][R14.64] ;  /* 0x000000040e0e7981 */ /* 0x000ee2000c1e1b00 */
[----:B--2---:R-:W-:-:S04]  /*02e0*/  IMAD.WIDE R24, R25, 0x8, R12 ;  /* 0x0000000819187825 */ /* 0x004fc800078e020c */
[----:B----4-:R-:W-:-:S06]  /*02f0*/  IMAD.WIDE R18, R19, 0x8, R12 ;  /* 0x0000000813127825 */ /* 0x010fcc00078e020c */
[----:B------:R-:W2:Y:S01]  /*0300*/  LDG.E.64 R18, desc[UR4][R18.64] ;  /* 0x0000000412127981 */ /* 0x000ea2000c1e1b00 */
[----:B---3--:R-:W-:-:S03]  /*0310*/  DFMA R26, R16, R14, R26 ;  /* 0x0000000e101a722b */ /* 0x008fc6000000001a */
[----:B------:R-:W5:Y:S04]  /*0320*/  LDG.E.64 R14, desc[UR4][R24.64] ;  /* 0x00000004180e7981 */ /* 0x000f68000c1e1b00 */
[----:B------:R-:W3:Y:S04]  /*0330*/  LDG.E R17, desc[UR4][R28.64+-0x14] ;  /* 0xffffec041c117981 */ /* 0x000ee8000c1e1900 */
[----:B------:R-:W4:Y:S01]  /*0340*/  LDG.E R25, desc[UR4][R28.64+-0xc] ;  /* 0xfffff4041c197981 */ /* 0x000f22000c1e1900 */
[----:B-----5:R-:W-:-:S03]  /*0350*/  DFMA R22, R22, R14, R26 ;  /* 0x0000000e1616722b */ /* 0x020fc6000000001a */
[----:B------:R-:W5:Y:S01]  /*0360*/  LDG.E R15, desc[UR4][R28.64+-0x10] ;  /* 0xfffff0041c0f7981 */ /* 0x000f62000c1e1900 */
[----:B---3--:R-:W-:-:S03]  /*0370*/  IMAD.WIDE R16, R17, 0x8, R12 ;  /* 0x0000000811107825 */ /* 0x008fc600078e020c */
[----:B------:R-:W3:Y:S01]  /*0380*/  LDG.E R27, desc[UR4][R28.64+-0x8] ;  /* 0xfffff8041c1b7981 */ /* 0x000ee2000c1e1900 */
[----:B--2---:R-:W-:-:S03]  /*0390*/  DFMA R18, R20, R18, R22 ;  /* 0x000000121412722b */ /* 0x004fc60000000016 */
[----:B------:R-:W2:Y:S04]  /*03a0*/  LDG.E.64 R22, desc[UR4][R10.64+-0x28] ;  /* 0xffffd8040a167981 */ /* 0x000ea8000c1e1b00 */
[----:B------:R-:W2:Y:S01]  /*03b0*/  LDG.E.64 R16, desc[UR4][R16.64] ;  /* 0x0000000410107981 */ /* 0x000ea2000c1e1b00 */
[----:B----4-:R-:W-:-:S05]  /*03c0*/  IMAD.WIDE R24, R25, 0x8, R12 ;  /* 0x0000000819187825 */ /* 0x010fca00078e020c */
[----:B------:R-:W4:Y:S04]  /*03d0*/  LDG.E.64 R20, desc[UR4][R24.64] ;  /* 0x0000000418147981 */ /* 0x000f28000c1e1b00 */
[----:B------:R-:W4:Y:S01]  /*03e0*/  LDG.E R25, desc[UR4][R28.64+0x4] ;  /* 0x000004041c197981 */ /* 0x000f22000c1e1900 */
[----:B-----5:R-:W-:-:S06]  /*03f0*/  IMAD.WIDE R14, R15, 0x8, R12 ;  /* 0x000000080f0e7825 */ /* 0x020fcc00078e020c */
[----:B------:R-:W5:Y:S01]  /*0400*/  LDG.E.64 R14, desc[UR4][R14.64] ;  /* 0x000000040e0e7981 */ /* 0x000f62000c1e1b00 */
[----:B--2---:R-:W-:-:S03]  /*0410*/  DFMA R22, R22, R16, R18 ;  /* 0x000000101616722b */ /* 0x004fc60000000012 */
[----:B------:R-:W5:Y:S04]  /*0420*/  LDG.E.64 R18, desc[UR4][R10.64+-0x20] ;  /* 0xffffe0040a127981 */ /* 0x000f68000c1e1b00 */
[----:B------:R-:W4:Y:S01]  /*0430*/  LDG.E.64 R16, desc[UR4][R10.64+-0x18] ;  /* 0xffffe8040a107981 */ /* 0x000f22000c1e1b00 */
[----:B---3--:R-:W-:Y:S01]  /*0440*/  IMAD.WIDE R26, R27, 0x8, R12 ;  /* 0x000000081b1a7825 */ /* 0x008fe200078e020c */
[----:B-----5:R-:W-:Y:S02]  /*0450*/  DFMA R18, R18, R14, R22 ;  /* 0x0000000e1212722b */ /* 0x020fe40000000016 */
[----:B------:R-:W2:Y:S04]  /*0460*/  LDG.E R15, desc[UR4][R28.64+-0x4] ;  /* 0xfffffc041c0f7981 */ /* 0x000ea8000c1e1900 */
[----:B------:R-:W3:Y:S02]  /*0470*/  LDG.E.64 R22, desc[UR4][R10.64+-0x10] ;  /* 0xfffff0040a167981 */ /* 0x000ee4000c1e1b00 */
[----:B----4-:R-:W-:-:S02]  /*0480*/  DFMA R20, R16, R20, R18 ;  /* 0x000000141014722b */ /* 0x010fc40000000012 */
[----:B------:R-:W3:Y:S04]  /*0490*/  LDG.E.64 R16, desc[UR4][R26.64] ;  /* 0x000000041a107981 */ /* 0x000ee8000c1e1b00 */
[----:B------:R-:W4:Y:S04]  /*04a0*/  LDG.E R19, desc[UR4][R28.64] ;  /* 0x000000041c137981 */ /* 0x000f28000c1e1900 */
[----:B------:R-:W5:Y:S01]  /*04b0*/  LDG.E R27, desc[UR4][R28.64+0x8] ;  /* 0x000008041c1b7981 */ /* 0x000f62000c1e1900 */
[----:B--2---:R-:W-:Y:S01]  /*04c0*/  IMAD.WIDE R14, R15, 0x8, R12 ;  /* 0x000000080f0e7825 */ /* 0x004fe200078e020c */
[----:B---3--:R-:W-:-:S02]  /*04d0*/  DFMA R22, R22, R16, R20 ;  /* 0x000000101616722b */ /* 0x008fc40000000014 */
[----:B------:R-:W2:Y:S04]  /*04e0*/  LDG.E.64 R20, desc[UR4][R10.64+-0x8] ;  /* 0xfffff8040a147981 */ /* 0x000ea8000c1e1b00 */
[----:B------:R-:W2:Y:S01]  /*04f0*/  LDG.E.64 R16, desc[UR4][R14.64] ;  /* 0x000000040e107981 */ /* 0x000ea2000c1e1b00 */
[----:B----4-:R-:W-:-:S06]  /*0500*/  IMAD.WIDE R18, R19, 0x8, R12 ;  /* 0x0000000813127825 */ /* 0x010fcc00078e020c */
[----:B------:R-:W3:Y:S04]  /*0510*/  LDG.E.64 R18, desc[UR4][R18.64] ;  /* 0x0000000412127981 */ /* 0x000ee8000c1e1b00 */
[----:B------:R-:W3:Y:S01]  /*0520*/  LDG.E.64 R14, desc[UR4][R10.64] ;  /* 0x000000040a0e7981 */ /* 0x000ee2000c1e1b00 */
[----:B--2---:R-:W-:Y:S01]  /*0530*/  DFMA R20, R20, R16, R22 ;  /* 0x000000101414722b */ /* 0x004fe20000000016 */
[--C-:B------:R-:W-:Y:S02]  /*0540*/  IMAD.WIDE R16, R25, 0x8, R12.reuse ;  /* 0x0000000819107825 */ /* 0x100fe400078e020c */
[----:B------:R-:W2:Y:S02]  /*0550*/  LDG.E.64 R22, desc[UR4][R10.64+0x18] ;  /* 0x000018040a167981 */ /* 0x000ea4000c1e1b00 */
[----:B-----5:R-:W-:-:S02]  /*0560*/  IMAD.WIDE R26, R27, 0x8, R12 ;  /* 0x000000081b1a7825 */ /* 0x020fc400078e020c */
[----:B------:R-:W4:Y:S01]  /*0570*/  LDG.E R25, desc[UR4][R28.64+0x10] ;  /* 0x000010041c197981 */ /* 0x000f22000c1e1900 */
[----:B---3--:R-:W-:-:S03]  /*0580*/  DFMA R18, R14, R18, R20 ;  /* 0x000000120e12722b */ /* 0x008fc60000000014 */
[----:B------:R-:W3:Y:S04]  /*0590*/  LDG.E.64 R16, desc[UR4][R16.64] ;  /* 0x0000000410107981 */ /* 0x000ee8000c1e1b00 */
[----:B------:R-:W3:Y:S04]  /*05a0*/  LDG.E.64 R20, desc[UR4][R10.64+0x8] ;  /* 0x000008040a147981 */ /* 0x000ee8000c1e1b00 */
[----:B------:R-:W5:Y:S01]  /*05b0*/  LDG.E R15, desc[UR4][R28.64+0xc] ;  /* 0x00000c041c0f7981 */ /* 0x000f62000c1e1900 */
[----:B---3--:R-:W-:-:S03]  /*05c0*/  DFMA R20, R20, R16, R18 ;  /* 0x000000101414722b */ /* 0x008fc60000000012 */
[----:B------:R-:W3:Y:S01]  /*05d0*/  LDG.E.64 R18, desc[UR4][R10.64+0x10] ;  /* 0x000010040a127981 */ /* 0x000ee2000c1e1b00 */
[----:B-----5:R-:W-:-:S03]  /*05e0*/  IMAD.WIDE R14, R15, 0x8, R12 ;  /* 0x000000080f0e7825 */ /* 0x020fc600078e020c */
[----:B------:R-:W3:Y:S04]  /*05f0*/  LDG.E.64 R16, desc[UR4][R26.64] ;  /* 0x000000041a107981 */ /* 0x000ee8000c1e1b00 */
[----:B------:R-:W2:Y:S04]  /*0600*/  LDG.E.64 R14, desc[UR4][R14.64] ;  /* 0x000000040e0e7981 */ /* 0x000ea8000c1e1b00 */
[----:B------:R-:W5:Y:S01]  /*0610*/  LDG.E R27, desc[UR4][R28.64+0x18] ;  /* 0x000018041c1b7981 */ /* 0x000f62000c1e1900 */
[----:B---3--:R-:W-:-:S03]  /*0620*/  DFMA R18, R18, R16, R20 ;  /* 0x000000101212722b */ /* 0x008fc60000000014 */
[----:B------:R-:W3:Y:S01]  /*0630*/  LDG.E R21, desc[UR4][R28.64+0x14] ;  /* 0x000014041c157981 */ /* 0x000ee2000c1e1900 */
[----:B----4-:R-:W-:-:S03]  /*0640*/  IMAD.WIDE R16, R25, 0x8, R12 ;  /* 0x0000000819107825 */ /* 0x010fc600078e020c */
[----:B------:R-:W4:Y:S01]  /*0650*/  LDG.E R25, desc[UR4][R28.64+0x1c] ;  /* 0x00001c041c197981 */ /* 0x000f22000c1e1900 */
[----:B--2---:R-:W-:-:S03]  /*0660*/  DFMA R22, R22, R14, R18 ;  /* 0x0000000e1616722b */ /* 0x004fc60000000012 */
[----:B------:R-:W2:Y:S04]  /*0670*/  LDG.E.64 R14, desc[UR4][R10.64+0x20] ;  /* 0x000020040a0e7981 */ /* 0x000ea8000c1e1b00 */
[----:B------:R-:W2:Y:S04]  /*0680*/  LDG.E.64 R16, desc[UR4][R16.64] ;  /* 0x0000000410107981 */ /* 0x000ea8000c1e1b00 */
[----:B------:R-:W4:Y:S01]  /*0690*/  LDG.E.64 R18, desc[UR4][R10.64+0x28] ;  /* 0x000028040a127981 */ /* 0x000f22000c1e1b00 */
[----:B---3--:R-:W-:-:S06]  /*06a0*/  IMAD.WIDE R20, R21, 0x8, R12 ;  /* 0x0000000815147825 */ /* 0x008fcc00078e020c */
[----:B------:R-:W3:Y:S01]  /*06b0*/  LDG.E.64 R20, desc[UR4][R20.64] ;  /* 0x0000000414147981 */ /* 0x000ee2000c1e1b00 */
[----:B--2---:R-:W-:Y:S01]  /*06c0*/  DFMA R14, R14, R16, R22 ;  /* 0x000000100e0e722b */ /* 0x004fe20000000016 */
[--C-:B-----5:R-:W-:Y:S02]  /*06d0*/  IMAD.WIDE R22, R27, 0x8, R12.reuse ;  /* 0x000000081b167825 */ /* 0x120fe400078e020c */
[----:B------:R-:W2:Y:S02]  /*06e0*/  LDG.E.64 R16, desc[UR4][R10.64+0x30] ;  /* 0x000030040a107981 */ /* 0x000ea4000c1e1b00 */
[----:B----4-:R-:W-:Y:S02]  /*06f0*/  IMAD.WIDE R12, R25, 0x8, R12 ;  /* 0x00000008190c7825 */ /* 0x010fe400078e020c */
[----:B------:R-:W4:Y:S04]  /*0700*/  LDG.E.64 R26, desc[UR4][R10.64+0x38] ;  /* 0x000038040a1a7981 */ /* 0x000f28000c1e1b00 */
[----:B------:R-:W2:Y:S04]  /*0710*/  LDG.E.64 R22, desc[UR4][R22.64] ;  /* 0x0000000416167981 */ /* 0x000ea8000c1e1b00 */
[----:B------:R-:W4:Y:S01]  /*0720*/  LDG.E.64 R12, desc[UR4][R12.64] ;  /* 0x000000040c0c7981 */ /* 0x000f22000c1e1b00 */
[----:B------:R-:W-:-:S04]  /*0730*/  IADD3 R3, PT, PT, R3, 0x10, RZ ;  /* 0x0000001003037810 */ /* 0x000fc80007ffe0ff */
[----:B------:R-:W-:Y:S02]  /*0740*/  ISETP.NE.AND P1, PT, R3, RZ, PT ;  /* 0x000000ff0300720c */ /* 0x000fe40003f25270 */
[----:B------:R-:W-:Y:S01]  /*0750*/  IADD3 R2, PT, PT, R2, 0x10, RZ ;  /* 0x0000001002027810 */ /* 0x000fe20007ffe0ff */
[----:B---3--:R-:W-:-:S08]  /*0760*/  DFMA R14, R18, R20, R14 ;  /* 0x00000014120e722b */ /* 0x008fd0000000000e */
[----:B--2---:R-:W-:-:S08]  /*0770*/  DFMA R14, R16, R22, R14 ;  /* 0x00000016100e722b */ /* 0x004fd0000000000e */
[----:B----4-:R-:W-:Y:S01]  /*0780*/  DFMA R26, R26, R12, R14 ;  /* 0x0000000c1a1a722b */ /* 0x010fe2000000000e */
[----:B------:R-:W-:Y:S10]  /*0790*/  @P1 BRA `(.L_x_10) ;  /* 0xfffffff800a41947 */ /* 0x000ff4000383ffff */
.L_x_9:
[----:B------:R-:W-:Y:S05]  /*07a0*/  BSYNC.RECONVERGENT B1 ;  /* 0x0000000000017941 */ /* 0x000fea0003800200 */
.L_x_8:
[----:B------:R-:W-:Y:S05]  /*07b0*/  @!P0 BRA `(.L_x_7) ;  /* 0x0000000400948947 */ /* 0x000fea0003800000 */
[----:B------:R-:W-:Y:S01]  /*07c0*/  ISETP.GE.U32.AND P0, PT, R5, 0x8, PT ;  /* 0x000000080500780c */ /* 0x000fe20003f06070 */
[----:B------:R-:W-:Y:S01]  /*07d0*/  BSSY.RECONVERGENT B1, `(.L_x_11) ;  /* 0x0000032000017945 */ /* 0x000fe20003800200 */
[----:B------:R-:W-:-:S04]  /*07e0*/  LOP3.LUT R3, R4, 0x7, RZ, 0xc0, !PT ;  /* 0x0000000704037812 */ /* 0x000fc800078ec0ff */
[----:B------:R-:W-:-:S07]  /*07f0*/  ISETP.NE.AND P1, PT, R3, RZ, PT ;  /* 0x000000ff0300720c */ /* 0x000fce0003f25270 */
[----:B------:R-:W-:Y:S06]  /*0800*/  @!P0 BRA `(.L_x_12) ;  /* 0x0000000000b88947 */ /* 0x000fec0003800000 */
[----:B------:R-:W0:Y:S08]  /*0810*/  LDC.64 R28, c[0x0][0x388] ;  /* 0x0000e200ff1c7b82 */ /* 0x000e300000000a00 */
[----:B------:R-:W1:Y:S08]  /*0820*/  LDC.64 R6, c[0x0][0x380] ;  /* 0x0000e000ff067b82 */ /* 0x000e700000000a00 */
[----:B------:R-:W2:Y:S01]  /*0830*/  LDC.64 R8, c[0x0][0x398] ;  /* 0x0000e600ff087b82 */ /* 0x000ea20000000a00 */
[----:B0-----:R-:W-:-:S05]  /*0840*/  IMAD.WIDE R28, R2, 0x4, R28 ;  /* 0x00000004021c7825 */ /* 0x001fca00078e021c */
[----:B------:R-:W2:Y:S04]  /*0850*/  LDG.E R25, desc[UR4][R28.64] ;  /* 0x000000041c197981 */ /* 0x000ea8000c1e1900 */
[----:B------:R-:W3:Y:S01]  /*0860*/  LDG.E R23, desc[UR4][R28.64+0x4] ;  /* 0x000004041c177981 */ /* 0x000ee2000c1e1900 */
[----:B-1----:R-:W-:-:S03]  /*0870*/  IMAD.WIDE R6, R2, 0x8, R6 ;  /* 0x0000000802067825 */ /* 0x002fc600078e0206 */
[----:B------:R-:W4:Y:S04]  /*0880*/  LDG.E R21, desc[UR4][R28.64+0x8] ;  /* 0x000008041c157981 */ /* 0x000f28000c1e1900 */
[----:B------:R-:W5:Y:S04]  /*0890*/  LDG.E.64 R16, desc[UR4][R6.64] ;  /* 0x0000000406107981 */ /* 0x000f68000c1e1b00 */
[----:B------:R-:W5:Y:S04]  /*08a0*/  LDG.E R11, desc[UR4][R28.64+0xc] ;  /* 0x00000c041c0b7981 */ /* 0x000f68000c1e1900 */
[----:B------:R-:W5:Y:S04]  /*08b0*/  LDG.E.64 R12, desc[UR4][R6.64+0x8] ;  /* 0x00000804060c7981 */ /* 0x000f68000c1e1b00 */
[----:B------:R-:W5:Y:S04]  /*08c0*/  LDG.E R15, desc[UR4][R28.64+0x10] ;  /* 0x000010041c0f7981 */ /* 0x000f68000c1e1900 */
[----:B------:R-:W5:Y:S01]  /*08d0*/  LDG.E R5, desc[UR4][R28.64+0x1c] ;  /* 0x00001c041c057981 */ /* 0x000f62000c1e1900 */
[----:B--2---:R-:W-:-:S05]  /*08e0*/  IMAD.WIDE R24, R25, 0x8, R8 ;  /* 0x0000000819187825 */ /* 0x004fca00078e0208 */
[----:B------:R-:W2:Y:S01]  /*08f0*/  LDG.E.64 R18, desc[UR4][R24.64] ;  /* 0x0000000418127981 */ /* 0x000ea2000c1e1b00 */
[----:B---3--:R-:W-:-:S06]  /*0900*/  IMAD.WIDE R22, R23, 0x8, R8 ;  /* 0x0000000817167825 */ /* 0x008fcc00078e0208 */
[----:B------:R-:W3:Y:S01]  /*0910*/  LDG.E.64 R22, desc[UR4][R22.64] ;  /* 0x0000000416167981 */ /* 0x000ee2000c1e1b00 */
[----:B----4-:R-:W-:-:S03]  /*0920*/  IMAD.WIDE R20, R21, 0x8, R8 ;  /* 0x0000000815147825 */ /* 0x010fc600078e0208 */
[----:B------:R-:W4:Y:S04]  /*0930*/  LDG.E R25, desc[UR4][R28.64+0x18] ;  /* 0x000018041c197981 */ /* 0x000f28000c1e1900 */
[----:B------:R-:W4:Y:S01]  /*0940*/  LDG.E.64 R20, desc[UR4][R20.64] ;  /* 0x0000000414147981 */ /* 0x000f22000c1e1b00 */
[----:B-----5:R-:W-:-:S06]  /*0950*/  IMAD.WIDE R10, R11, 0x8, R8 ;  /* 0x000000080b0a7825 */ /* 0x020fcc00078e0208 */
[----:B------:R-:W5:Y:S01]  /*0960*/  LDG.E.64 R10, desc[UR4][R10.64] ;  /* 0x000000040a0a7981 */ /* 0x000f62000c1e1b00 */
[----:B--2---:R-:W-:-:S03]  /*0970*/  DFMA R16, R16, R18, R26 ;  /* 0x000000121010722b */ /* 0x004fc6000000001a */
[----:B------:R-:W2:Y:S04]  /*0980*/  LDG.E.64 R18, desc[UR4][R6.64+0x10] ;  /* 0x0000100406127981 */ /* 0x000ea8000c1e1b00 */
[----:B------:R-:W5:Y:S01]  /*0990*/  LDG.E R27, desc[UR4][R28.64+0x14] ;  /* 0x000014041c1b7981 */ /* 0x000f62000c1e1900 */
[----:B---3--:R-:W-:-:S03]  /*09a0*/  DFMA R22, R12, R22, R16 ;  /* 0x000000160c16722b */ /* 0x008fc60000000010 */
[----:B------:R-:W3:Y:S01]  /*09b0*/  LDG.E.64 R12, desc[UR4][R6.64+0x18] ;  /* 0x00001804060c7981 */ /* 0x000ee2000c1e1b00 */
[----:B------:R-:W-:-:S03]  /*09c0*/  IMAD.WIDE R14, R15, 0x8, R8 ;  /* 0x000000080f0e7825 */ /* 0x000fc600078e0208 */
[----:B------:R-:W3:Y:S04]  /*09d0*/  LDG.E.64 R16, desc[UR4][R6.64+0x20] ;  /* 0x0000200406107981 */ /* 0x000ee8000c1e1b00 */
[----:B------:R-:W3:Y:S01]  /*09e0*/  LDG.E.64 R14, desc[UR4][R14.64] ;  /* 0x000000040e0e7981 */ /* 0x000ee2000c1e1b00 */
[----:B----4-:R-:W-:-:S06]  /*09f0*/  IMAD.WIDE R24, R25, 0x8, R8 ;  /* 0x0000000819187825 */ /* 0x010fcc00078e0208 */
[----:B------:R-:W4:Y:S01]  /*0a00*/  LDG.E.64 R24, desc[UR4][R24.64] ;  /* 0x0000000418187981 */ /* 0x000f22000c1e1b00 */
[----:B--2---:R-:W-:-:S03]  /*0a10*/  DFMA R18, R18, R20, R22 ;  /* 0x000000141212722b */ /* 0x004fc60000000016 */
[----:B------:R-:W2:Y:S01]  /*0a20*/  LDG.E.64 R20, desc[UR4][R6.64+0x28] ;  /* 0x0000280406147981 */ /* 0x000ea2000c1e1b00 */
[----:B-----5:R-:W-:-:S03]  /*0a30*/  IMAD.WIDE R22, R27, 0x8, R8 ;  /* 0x000000081b167825 */ /* 0x020fc600078e0208 */
[----:B------:R-:W5:Y:S04]  /*0a40*/  LDG.E.64 R26, desc[UR4][R6.64+0x38] ;  /* 0x00003804061a7981 */ /* 0x000f68000c1e1b00 */
[----:B------:R-:W2:Y:S01]  /*0a50*/  LDG.E.64 R22, desc[UR4][R22.64] ;  /* 0x0000000416167981 */ /* 0x000ea2000c1e1b00 */
[----:B---3--:R-:W-:Y:S01]  /*0a60*/  DFMA R12, R12, R10, R18 ;  /* 0x0000000a0c0c722b */ /* 0x008fe20000000012 */
[----:B------:R-:W-:Y:S02]  /*0a70*/  IMAD.WIDE R8, R5, 0x8, R8 ;  /* 0x0000000805087825 */ /* 0x000fe400078e0208 */
[----:B------:R-:W4:Y:S04]  /*0a80*/  LDG.E.64 R10, desc[UR4][R6.64+0x30] ;  /* 0x00003004060a7981 */ /* 0x000f28000c1e1b00 */
[----:B------:R-:W5:Y:S01]  /*0a90*/  LDG.E.64 R8, desc[UR4][R8.64] ;  /* 0x0000000408087981 */ /* 0x000f62000c1e1b00 */
[----:B------:R-:W-:Y:S01]  /*0aa0*/  DFMA R12, R16, R14, R12 ;  /* 0x0000000e100c722b */ /* 0x000fe2000000000c */
[----:B------:R-:W-:-:S07]  /*0ab0*/  IADD3 R2, PT, PT, R2, 0x8, RZ ;  /* 0x0000000802027810 */ /* 0x000fce0007ffe0ff */
[----:B--2---:R-:W-:-:S08]  /*0ac0*/  DFMA R12, R20, R22, R12 ;  /* 0x00000016140c722b */ /* 0x004fd0000000000c */
[----:B----4-:R-:W-:-:S08]  /*0ad0*/  DFMA R10, R10, R24, R12 ;  /* 0x000000180a0a722b */ /* 0x010fd0000000000c */
[----:B-----5:R-:W-:-:S11]  /*0ae0*/  DFMA R26, R26, R8, R10 ;  /* 0x000000081a1a722b */ /* 0x020fd6000000000a */
.L_x_12:
[----:B------:R-:W-:Y:S05]  /*0af0*/  BSYNC.RECONVERGENT B1 ;  /* 0x0000000000017941 */ /* 0x000fea0003800200 */
.L_x_11:
        /* <DEDUP_REMOVED lines=10> */
[----:B------:R-:W1:Y:S04]  /*0ba0*/  LDG.E R15, desc[UR4][R4.64] ;  /* 0x00000004040f7981 */ /* 0x000e68000c1e1900 */
[----:B------:R-:W3:Y:S04]  /*0bb0*/  LDG.E R11, desc[UR4][R4.64+0x4] ;  /* 0x00000404040b7981 */ /* 0x000ee8000c1e1900 */
[----:B------:R-:W4:Y:S04]  /*0bc0*/  LDG.E R7, desc[UR4][R4.64+0x8] ;  /* 0x0000080404077981 */ /* 0x000f28000c1e1900 */
[----:B------:R-:W5:Y:S01]  /*0bd0*/  LDG.E R3, desc[UR4][R4.64+0xc] ;  /* 0x00000c0404037981 */ /* 0x000f62000c1e1900 */
[----:B--2---:R-:W-:-:S05]  /*0be0*/  IMAD.WIDE R20, R2, 0x8, R20 ;  /* 0x0000000802147825 */ /* 0x004fca00078e0214 */
[----:B------:R-:W2:Y:S04]  /*0bf0*/  LDG.E.64 R12, desc[UR4][R20.64] ;  /* 0x00000004140c7981 */ /* 0x000ea8000c1e1b00 */
[----:B------:R-:W2:Y:S04]  /*0c00*/  LDG.E.64 R8, desc[UR4][R20.64+0x8] ;  /* 0x0000080414087981 */ /* 0x000ea8000c1e1b00 */
[----:B------:R-:W2:Y:S01]  /*0c10*/  LDG.E.64 R4, desc[UR4][R20.64+0x10] ;  /* 0x0000100414047981 */ /* 0x000ea2000c1e1b00 */
[----:B-1----:R-:W-:-:S04]  /*0c20*/  IMAD.WIDE R14, R15, 0x8, R18 ;  /* 0x000000080f0e7825 */ /* 0x002fc800078e0212 */
[--C-:B---3--:R-:W-:Y:S02]  /*0c30*/  IMAD.WIDE R10, R11, 0x8, R18.reuse ;  /* 0x000000080b0a7825 */ /* 0x108fe400078e0212 */
[----:B------:R-:W2:Y:S02]  /*0c40*/  LDG.E.64 R14, desc[UR4][R14.64] ;  /* 0x000000040e0e7981 */ /* 0x000ea4000c1e1b00 */
[--C-:B----4-:R-:W-:Y:S02]  /*0c50*/  IMAD.WIDE R6, R7, 0x8, R18.reuse ;  /* 0x0000000807067825 */ /* 0x110fe400078e0212 */
[----:B------:R-:W3:Y:S02]  /*0c60*/  LDG.E.64 R10, desc[UR4][R10.64] ;  /* 0x000000040a0a7981 */ /* 0x000ee4000c1e1b00 */
[----:B-----5:R-:W-:Y:S02]  /*0c70*/  IMAD.WIDE R22, R3, 0x8, R18 ;  /* 0x0000000803167825 */ /* 0x020fe400078e0212 */
[----:B------:R-:W4:Y:S04]  /*0c80*/  LDG.E.64 R6, desc[UR4][R6.64] ;  /* 0x0000000406067981 */ /* 0x000f28000c1e1b00 */
[----:B------:R-:W5:Y:S04]  /*0c90*/  LDG.E.64 R18, desc[UR4][R20.64+0x18] ;  /* 0x0000180414127981 */ /* 0x000f68000c1e1b00 */
[----:B------:R-:W5:Y:S01]  /*0ca0*/  LDG.E.64 R22, desc[UR4][R22.64] ;  /* 0x0000000416167981 */ /* 0x000f62000c1e1b00 */
[----:B------:R-:W-:Y:S01]  /*0cb0*/  IADD3 R2, PT, PT, R2, 0x4, RZ ;  /* 0x0000000402027810 */ /* 0x000fe20007ffe0ff */
[----:B--2---:R-:W-:-:S08]  /*0cc0*/  DFMA R12, R12, R14, R26 ;  /* 0x0000000e0c0c722b */ /* 0x004fd0000000001a */
[----:B---3--:R-:W-:-:S08]  /*0cd0*/  DFMA R8, R8, R10, R12 ;  /* 0x0000000a0808722b */ /* 0x008fd0000000000c */
[----:B----4-:R-:W-:-:S08]  /*0ce0*/  DFMA R4, R4, R6, R8 ;  /* 0x000000060404722b */ /* 0x010fd00000000008 */
[----:B-----5:R-:W-:-:S11]  /*0cf0*/  DFMA R26, R18, R22, R4 ;  /* 0x00000016121a722b */ /* 0x020fd60000000004 */
.L_x_14:
[----:B------:R-:W-:Y:S05]  /*0d00*/  BSYNC.RECONVERGENT B1 ;  /* 0x0000000000017941 */ /* 0x000fea0003800200 */
.L_x_13:
[----:B------:R-:W-:Y:S05]  /*0d10*/  @!P1 BRA `(.L_x_7) ;  /* 0x00000000003c9947 */ /* 0x000fea0003800000 */
[----:B------:R-:W0:Y:S01]  /*0d20*/  LDC.64 R14, c[0x0][0x398] ;  /* 0x0000e600ff0e7b82 */ /* 0x000e220000000a00 */
[----:B------:R-:W-:-:S07]  /*0d30*/  IADD3 R16, PT, PT, -R16, RZ, RZ ;  /* 0x000000ff10107210 */ /* 0x000fce0007ffe1ff */
[----:B------:R-:W1:Y:S08]  /*0d40*/  LDC.64 R12, c[0x0][0x380] ;  /* 0x0000e000ff0c7b82 */ /* 0x000e700000000a00 */
[----:B------:R-:W2:Y:S02]  /*0d50*/  LDC.64 R10, c[0x0][0x388] ;  /* 0x0000e200ff0a7b82 */ /* 0x000ea40000000a00 */
.L_x_15:
[----:B--2---:R-:W-:-:S06]  /*0d60*/  IMAD.WIDE R4, R2, 0x4, R10 ;  /* 0x0000000402047825 */ /* 0x004fcc00078e020a */
[----:B------:R-:W0:Y:S01]  /*0d70*/  LDG.E R5, desc[UR4][R4.64] ;  /* 0x0000000404057981 */ /* 0x000e22000c1e1900 */
[----:B-1----:R-:W-:-:S06]  /*0d80*/  IMAD.WIDE R6, R2, 0x8, R12 ;  /* 0x0000000802067825 */ /* 0x002fcc00078e020c */
[----:B------:R-:W2:Y:S01]  /*0d90*/  LDG.E.64 R6, desc[UR4][R6.64] ;  /* 0x0000000406067981 */ /* 0x000ea2000c1e1b00 */
[----:B------:R-:W-:Y:S01]  /*0da0*/  IADD3 R16, PT, PT, R16, 0x1, RZ ;  /* 0x0000000110107810 */ /* 0x000fe20007ffe0ff */
[----:B0-----:R-:W-:-:S06]  /*0db0*/  IMAD.WIDE R8, R5, 0x8, R14 ;  /* 0x0000000805087825 */ /* 0x001fcc00078e020e */
[----:B------:R-:W2:Y:S01]  /*0dc0*/  LDG.E.64 R8, desc[UR4][R8.64] ;  /* 0x0000000408087981 */ /* 0x000ea2000c1e1b00 */
[----:B------:R-:W-:Y:S02]  /*0dd0*/  ISETP.NE.AND P0, PT, R16, RZ, PT ;  /* 0x000000ff1000720c */ /* 0x000fe40003f05270 */
[----:B------:R-:W-:Y:S01]  /*0de0*/  IADD3 R2, PT, PT, R2, 0x1, RZ ;  /* 0x0000000102027810 */ /* 0x000fe20007ffe0ff */
[----:B--2---:R-:W-:-:S10]  /*0df0*/  DFMA R26, R6, R8, R26 ;  /* 0x00000008061a722b */ /* 0x004fd4000000001a */
[----:B------:R-:W-:Y:S05]  /*0e00*/  @P0 BRA `(.L_x_15) ;  /* 0xfffffffc00d40947 */ /* 0x000fea000383ffff */
.L_x_7:
[----:B------:R-:W-:Y:S05]  /*0e10*/  BSYNC.RECONVERGENT B0 ;  /* 0x0000000000007941 */ /* 0x000fea0003800200 */
.L_x_6:
[----:B------:R-:W0:Y:S02]  /*0e20*/  LDC.64 R2, c[0x0][0x3a0] ;  /* 0x0000e800ff027b82 */ /* 0x000e240000000a00 */
[----:B0-----:R-:W-:-:S05]  /*0e30*/  IMAD.WIDE R2, R0, 0x8, R2 ;  /* 0x0000000800027825 */ /* 0x001fca00078e0202 */
[----:B------:R-:W-:Y:S01]  /*0e40*/  STG.E.64 desc[UR4][R2.64], R26 ;  /* 0x0000001a02007986 */ /* 0x000fe2000c101b04 */
[----:B------:R-:W-:Y:S05]  /*0e50*/  EXIT ;  /* 0x000000000000794d */ /* 0x000fea0003800000 */
.L_x_16:
        /* <DEDUP_REMOVED lines=10> */
.L_x_26:


//--------------------- .text.dot_product_kernel  --------------------------
	.section	.text.dot_product_kernel,"ax",@progbits
	.align	128
        .global         dot_product_kernel
        .type           dot_product_kernel,@function
        .size           dot_product_kernel,(.L_x_27 - dot_product_kernel)
        .other          dot_product_kernel,@"STO_CUDA_ENTRY STV_DEFAULT"
dot_product_kernel:
.text.dot_product_kernel:
        /* <DEDUP_REMOVED lines=23> */
[----:B---3--:R-:W-:-:S07]  /*0170*/  DMUL R6, R2, R4 ;  /* 0x0000000402067228 */ /* 0x008fce0000000000 */
[----:B------:R0:W-:Y:S01]  /*0180*/  STS.64 [R9], R6 ;  /* 0x0000000609007388 */ /* 0x0001e20000000a00 */
[----:B------:R-:W-:Y:S06]  /*0190*/  BAR.SYNC.DEFER_BLOCKING 0x0 ;  /* 0x0000000000007b1d */ /* 0x000fec0000010000 */
[----:B------:R-:W-:Y:S05]  /*01a0*/  @!P1 BRA `(.L_x_17) ;  /* 0x00000000002c9947 */ /* 0x000fea0003800000 */
.L_x_18:
        /* <DEDUP_REMOVED lines=11> */
.L_x_17:
        /* <DEDUP_REMOVED lines=9> */
.L_x_19:
        /* <DEDUP_REMOVED lines=9> */
.L_x_27:


//--------------------- .text.init_conj_grad_gpu  --------------------------
	.section	.text.init_conj_grad_gpu,"ax",@progbits
	.align	128
        .global         init_conj_grad_gpu
        .type           init_conj_grad_gpu,@function
        .size           init_conj_grad_gpu,(.L_x_28 - init_conj_grad_gpu)
        .other          init_conj_grad_gpu,@"STO_CUDA_ENTRY STV_DEFAULT"
init_conj_grad_gpu:
.text.init_conj_grad_gpu:
        /* <DEDUP_REMOVED lines=12> */
[----:B0-----:R-:W-:-:S07]  /*00c0*/  IMAD.WIDE R2, R13, 0x8, R2 ;  /* 0x000000080d027825 */ /* 0x001fce00078e0202 */
[----:B------:R-:W0:Y:S01]  /*00d0*/  LDC.64 R8, c[0x0][0x398] ;  /* 0x0000e600ff087b82 */ /* 0x000e220000000a00 */
[----:B-1----:R-:W-:Y:S01]  /*00e0*/  STG.E.64 desc[UR4][R2.64], RZ ;  /* 0x000000ff02007986 */ /* 0x002fe2000c101b04 */
[----:B--2---:R-:W-:-:S06]  /*00f0*/  IMAD.WIDE R4, R13, 0x8, R4 ;  /* 0x000000080d047825 */ /* 0x004fcc00078e0204 */
[----:B------:R-:W1:Y:S01]  /*0100*/  LDC.64 R10, c[0x0][0x3a0] ;  /* 0x0000e800ff0a7b82 */ /* 0x000e620000000a00 */
[----:B------:R-:W-:Y:S01]  /*0110*/  STG.E.64 desc[UR4][R4.64], RZ ;  /* 0x000000ff04007986 */ /* 0x000fe2000c101b04 */
[----:B---3--:R-:W-:-:S06]  /*0120*/  IMAD.WIDE R6, R13, 0x8, R6 ;  /* 0x000000080d067825 */ /* 0x008fcc00078e0206 */
[----:B------:R-:W2:Y:S01]  /*0130*/  LDG.E.64 R6, desc[UR4][R6.64] ;  /* 0x0000000406067981 */ /* 0x000ea2000c1e1b00 */
[----:B0-----:R-:W-:-:S04]  /*0140*/  IMAD.WIDE R8, R13, 0x8, R8 ;  /* 0x000000080d087825 */ /* 0x001fc800078e0208 */
[----:B-1----:R-:W-:Y:S01]  /*0150*/  IMAD.WIDE R10, R13, 0x8, R10 ;  /* 0x000000080d0a7825 */ /* 0x002fe200078e020a */
[----:B--2---:R-:W-:Y:S04]  /*0160*/  STG.E.64 desc[UR4][R8.64], R6 ;  /* 0x0000000608007986 */ /* 0x004fe8000c101b04 */
[----:B------:R-:W-:Y:S01]  /*0170*/  STG.E.64 desc[UR4][R10.64], R6 ;  /* 0x000000060a007986 */ /* 0x000fe2000c101b04 */
[----:B------:R-:W-:Y:S05]  /*0180*/  EXIT ;  /* 0x000000000000794d */ /* 0x000fea0003800000 */
.L_x_20:
        /* <DEDUP_REMOVED lines=15> */
.L_x_28:


//--------------------- .text.init_x_gpu          --------------------------
	.section	.text.init_x_gpu,"ax",@progbits
	.align	128
        .global         init_x_gpu
        .type           init_x_gpu,@function
        .size           init_x_gpu,(.L_x_29 - init_x_gpu)
        .other          init_x_gpu,@"STO_CUDA_ENTRY STV_DEFAULT"
init_x_gpu:
.text.init_x_gpu:
        /* <DEDUP_REMOVED lines=10> */
[----:B------:R-:W-:Y:S01]  /*00a0*/  HFMA2 R4, -RZ, RZ, 0, 0 ;  /* 0x00000000ff047431 */ /* 0x000fe200000001ff */
[----:B------:R-:W-:Y:S01]  /*00b0*/  MOV R5, 0x3ff00000 ;  /* 0x3ff0000000057802 */ /* 0x000fe20000000f00 */
[----:B0-----:R-:W-:-:S05]  /*00c0*/  IMAD.WIDE R2, R7, 0x8, R2 ;  /* 0x0000000807027825 */ /* 0x001fca00078e0202 */
[----:B-1----:R-:W-:Y:S01]  /*00d0*/  STG.E.64 desc[UR4][R2.64], R4 ;  /* 0x0000000402007986 */ /* 0x002fe2000c101b04 */
[----:B------:R-:W-:Y:S05]  /*00e0*/  EXIT ;  /* 0x000000000000794d */ /* 0x000fea0003800000 */
.L_x_21:
        /* <DEDUP_REMOVED lines=9> */
.L_x_29:


//--------------------- .nv.shared.reserved.0     --------------------------
	.section	.nv.shared.reserved.0,"aw",@nobits
	.weak		__nv_reservedSMEM_offset_0_alias
	.size		__nv_reservedSMEM_offset_0_alias, 0, 64
	.other		__nv_reservedSMEM_offset_0_alias,@"STO_CUDA_RESERVED_SHARED STV_DEFAULT"
__nv_reservedSMEM_offset_0_alias:
	.zero		0
	.zero		64


//--------------------- .nv.shared.norm_gpu       --------------------------
	.section	.nv.shared.norm_gpu,"aw",@nobits
	.sectionflags	@""
	.align	8
.nv.shared.norm_gpu:
	.zero		3072


//--------------------- .nv.shared.dot_product_kernel --------------------------
	.section	.nv.shared.dot_product_kernel,"aw",@nobits
	.sectionflags	@""
	.align	8
.nv.shared.dot_product_kernel:
	.zero		3072


//--------------------- .nv.constant0.update_x_gpu --------------------------
	.section	.nv.constant0.update_x_gpu,"a",@progbits
	.sectionflags	@""
	.align	4
.nv.constant0.update_x_gpu:
	.zero		924


//--------------------- .nv.constant0.norm_gpu    --------------------------
	.section	.nv.constant0.norm_gpu,"a",@progbits
	.sectionflags	@""
	.align	4
.nv.constant0.norm_gpu:
	.zero		924


//--------------------- .nv.constant0.scalarvecmul2_gpu --------------------------
	.section	.nv.constant0.scalarvecmul2_gpu,"a",@progbits
	.sectionflags	@""
	.align	4
.nv.constant0.scalarvecmul2_gpu:
	.zero		924


//--------------------- .nv.constant0.scalarvecmul1_gpu --------------------------
	.section	.nv.constant0.scalarvecmul1_gpu,"a",@progbits
	.sectionflags	@""
	.align	4
.nv.constant0.scalarvecmul1_gpu:
	.zero		924


//--------------------- .nv.constant0.csr_matvec_kernel --------------------------
	.section	.nv.constant0.csr_matvec_kernel,"a",@progbits
	.sectionflags	@""
	.align	4
.nv.constant0.csr_matvec_kernel:
	.zero		940


//--------------------- .nv.constant0.dot_product_kernel --------------------------
	.section	.nv.constant0.dot_product_kernel,"a",@progbits
	.sectionflags	@""
	.align	4
.nv.constant0.dot_product_kernel:
	.zero		924


//--------------------- .nv.constant0.init_conj_grad_gpu --------------------------
	.section	.nv.constant0.init_conj_grad_gpu,"a",@progbits
	.sectionflags	@""
	.align	4
.nv.constant0.init_conj_grad_gpu:
	.zero		940


//--------------------- .nv.constant0.init_x_gpu  --------------------------
	.section	.nv.constant0.init_x_gpu,"a",@progbits
	.sectionflags	@""
	.align	4
.nv.constant0.init_x_gpu:
	.zero		908


//--------------------- SYMBOLS --------------------------

	.type		.nv.reservedSmem.offset0,@object
	.size		.nv.reservedSmem.offset0,0x4
	.type		.nv.reservedSmem.cap,@object
	.size		.nv.reservedSmem.cap,0x4
